// auto-generated by cutlass_sweep.gemm — config: {"arch": "sm_90", "cluster_m": 1, "cluster_n": 2, "dtype": "e4m3", "stages": 3, "tile_k": 32, "tile_m": 64, "tile_n": 128}
#include "cutlass/cutlass.h"
#include "cutlass/gemm/collective/collective_builder.hpp"
#include "cutlass/gemm/device/gemm_universal_adapter.h"
#include "cutlass/gemm/kernel/gemm_universal.hpp"
#include "cutlass/epilogue/collective/collective_builder.hpp"

using ElemA = cutlass::float_e4m3_t;
using ElemB = cutlass::float_e4m3_t;
using ElemCD = cutlass::float_e4m3_t;
using Acc  = float;
using TileShape    = cute::Shape<cute::_64, cute::_128, cute::_32>;
using ClusterShape = cute::Shape<cute::_1, cute::_2, cute::_1>;

using CollectiveEpilogue = typename cutlass::epilogue::collective::CollectiveBuilder<
    cutlass::arch::Sm90, cutlass::arch::OpClassTensorOp,
    TileShape, ClusterShape,
    cutlass::epilogue::collective::EpilogueTileAuto,
    Acc, Acc,
    ElemCD, cutlass::layout::RowMajor, 128 / cutlass::sizeof_bits<ElemCD>::value,
    ElemCD, cutlass::layout::RowMajor, 128 / cutlass::sizeof_bits<ElemCD>::value,
    cutlass::epilogue::collective::EpilogueScheduleAuto
  >::CollectiveOp;

using CollectiveMainloop = typename cutlass::gemm::collective::CollectiveBuilder<
    cutlass::arch::Sm90, cutlass::arch::OpClassTensorOp,
    ElemA, cutlass::layout::RowMajor, 128 / cutlass::sizeof_bits<ElemA>::value,
    ElemB, cutlass::layout::ColumnMajor, 128 / cutlass::sizeof_bits<ElemB>::value,
    Acc,
    TileShape, ClusterShape,
    cutlass::gemm::collective::StageCount<3>,
    cutlass::gemm::collective::KernelScheduleAuto
  >::CollectiveOp;

using GemmKernel = cutlass::gemm::kernel::GemmUniversal<
    cute::Shape<int,int,int,int>,
    CollectiveMainloop,
    CollectiveEpilogue
>;
using Gemm = cutlass::gemm::device::GemmUniversalAdapter<GemmKernel>;

// Force the device kernel symbol into the cubin without needing a host main.
auto* _anchor = &cutlass::device_kernel<GemmKernel>;


// ===== COMPILED SASS (sm_90a) =====

	.target	sm_90a

	.elftype	@"ET_EXEC"


//--------------------- .note.nv.tkinfo           --------------------------
	.section	.note.nv.tkinfo,"",@"SHT_NOTE"
	.sectionflags	@"SHF_NOTE_NV_TKINFO"
	.tkinfo
        /*0018*/ 	.word	0x00000002
        /*0030*/ 	.string	""
        /*0030*/ 	.string	"ptxas"
        /*0030*/ 	.string	"Cuda compilation tools, release 13.0, V13.0.88"
        /*0030*/ 	.string	"Build cuda_13.0.r13.0/compiler.36424714_0"
        /*0030*/ 	.string	"-arch sm_90a -m 64 "



//--------------------- .note.nv.cuinfo           --------------------------
	.section	.note.nv.cuinfo,"",@"SHT_NOTE"
	.sectionflags	@"SHF_NOTE_NV_CUINFO"
        /*0018*/ 	.short	0x0002
        /*001a*/ 	.short	0x005a
        /*001c*/ 	.short	0x0082
	.zero		2


//--------------------- .nv.info                  --------------------------
	.section	.nv.info,"",@"SHT_CUDA_INFO"
	.align	4


	//----- nvinfo : EIATTR_REGCOUNT
	.align		4
        /*0000*/ 	.byte	0x04, 0x2f
        /*0002*/ 	.short	(.L_12 - .L_11)
	.align		4
.L_11:
        /*0004*/ 	.word	index@(_ZN7cutlass13device_kernelINS_4gemm6kernel13GemmUniversalIN4cute5tupleIJiiiiEEENS1_10collective13CollectiveMmaINS1_37MainloopSm90TmaGmmaWarpSpecializedFP8ILi3ENS5_IJNS4_1CILi1EEENSA_ILi2EEESB_EEENS1_32KernelTmaWarpSpecializedPingpongEEENS5_IJNSA_ILi64EEENSA_ILi128EEENSA_ILi32EEEEEENS_12float_e4m3_tENS5_IJlSB_lEEESK_SL_NS4_8TiledMMAINS4_8MMA_AtomIJNS4_4SM904GMMA31MMA_64x128x32_F32E4M3E4M3_SS_TNILNSP_7ScaleInE1ELSR_1EEEEEENS4_6LayoutINS5_IJSB_SB_SB_EEENS5_IJNSA_ILi0EEESW_SW_EEEEENS5_IJNS4_10UnderscoreESZ_SZ_EEEEENS4_23SM90_TMA_LOAD_MULTICASTENS4_14ComposedLayoutINS4_7SwizzleILi1ELi4ELi3EEENS4_18smem_ptr_flag_bitsILi8EEENSU_INS5_IJNSA_ILi8EEESI_EEENS5_IJSI_SB_EEEEEEEvNS4_8identityENS4_13SM90_TMA_LOADES1C_vS1D_EENS_8epilogue10collective6detail29Sm90TmaWarpSpecializedAdapterINS1H_15DefaultEpilogueISK_SL_SL_NS1G_6thread17LinearCombinationISK_Li1EffLNS1L_9ScaleType4KindE0ELNS_15FloatRoundStyleE2ESK_EENS1_15EpilogueDefaultEEEEEvvEEEEvNT_6ParamsE)
        /*0008*/ 	.word	0x000000a8


	//----- nvinfo : EIATTR_FRAME_SIZE
	.align		4
.L_12:
        /*000c*/ 	.byte	0x04, 0x11
        /*000e*/ 	.short	(.L_14 - .L_13)
	.align		4
.L_13:
        /*0010*/ 	.word	index@(_ZN7cutlass13device_kernelINS_4gemm6kernel13GemmUniversalIN4cute5tupleIJiiiiEEENS1_10collective13CollectiveMmaINS1_37MainloopSm90TmaGmmaWarpSpecializedFP8ILi3ENS5_IJNS4_1CILi1EEENSA_ILi2EEESB_EEENS1_32KernelTmaWarpSpecializedPingpongEEENS5_IJNSA_ILi64EEENSA_ILi128EEENSA_ILi32EEEEEENS_12float_e4m3_tENS5_IJlSB_lEEESK_SL_NS4_8TiledMMAINS4_8MMA_AtomIJNS4_4SM904GMMA31MMA_64x128x32_F32E4M3E4M3_SS_TNILNSP_7ScaleInE1ELSR_1EEEEEENS4_6LayoutINS5_IJSB_SB_SB_EEENS5_IJNSA_ILi0EEESW_SW_EEEEENS5_IJNS4_10UnderscoreESZ_SZ_EEEEENS4_23SM90_TMA_LOAD_MULTICASTENS4_14ComposedLayoutINS4_7SwizzleILi1ELi4ELi3EEENS4_18smem_ptr_flag_bitsILi8EEENSU_INS5_IJNSA_ILi8EEESI_EEENS5_IJSI_SB_EEEEEEEvNS4_8identityENS4_13SM90_TMA_LOADES1C_vS1D_EENS_8epilogue10collective6detail29Sm90TmaWarpSpecializedAdapterINS1H_15DefaultEpilogueISK_SL_SL_NS1G_6thread17LinearCombinationISK_Li1EffLNS1L_9ScaleType4KindE0ELNS_15FloatRoundStyleE2ESK_EENS1_15EpilogueDefaultEEEEEvvEEEEvNT_6ParamsE)
        /*0014*/ 	.word	0x00000000


	//----- nvinfo : EIATTR_MIN_STACK_SIZE
	.align		4
.L_14:
        /*0018*/ 	.byte	0x04, 0x12
        /*001a*/ 	.short	(.L_16 - .L_15)
	.align		4
.L_15:
        /*001c*/ 	.word	index@(_ZN7cutlass13device_kernelINS_4gemm6kernel13GemmUniversalIN4cute5tupleIJiiiiEEENS1_10collective13CollectiveMmaINS1_37MainloopSm90TmaGmmaWarpSpecializedFP8ILi3ENS5_IJNS4_1CILi1EEENSA_ILi2EEESB_EEENS1_32KernelTmaWarpSpecializedPingpongEEENS5_IJNSA_ILi64EEENSA_ILi128EEENSA_ILi32EEEEEENS_12float_e4m3_tENS5_IJlSB_lEEESK_SL_NS4_8TiledMMAINS4_8MMA_AtomIJNS4_4SM904GMMA31MMA_64x128x32_F32E4M3E4M3_SS_TNILNSP_7ScaleInE1ELSR_1EEEEEENS4_6LayoutINS5_IJSB_SB_SB_EEENS5_IJNSA_ILi0EEESW_SW_EEEEENS5_IJNS4_10UnderscoreESZ_SZ_EEEEENS4_23SM90_TMA_LOAD_MULTICASTENS4_14ComposedLayoutINS4_7SwizzleILi1ELi4ELi3EEENS4_18smem_ptr_flag_bitsILi8EEENSU_INS5_IJNSA_ILi8EEESI_EEENS5_IJSI_SB_EEEEEEEvNS4_8identityENS4_13SM90_TMA_LOADES1C_vS1D_EENS_8epilogue10collective6detail29Sm90TmaWarpSpecializedAdapterINS1H_15DefaultEpilogueISK_SL_SL_NS1G_6thread17LinearCombinationISK_Li1EffLNS1L_9ScaleType4KindE0ELNS_15FloatRoundStyleE2ESK_EENS1_15EpilogueDefaultEEEEEvvEEEEvNT_6ParamsE)
        /*0020*/ 	.word	0x00000000
.L_16:


//--------------------- .nv.compat                --------------------------
	.section	.nv.compat,"",@"SHT_CUDA_COMPAT_INFO"
	.align	4
        /*0000*/ 	.byte	0x02, 0x09, 0x01, 0x00, 0x02, 0x02, 0x04, 0x00, 0x02, 0x05, 0x05, 0x00, 0x03, 0x07, 0x01, 0x01
        /*0010*/ 	.byte	0x02, 0x03, 0x01, 0x00, 0x02, 0x06, 0x01, 0x00, 0x04, 0x0b, 0x08, 0x00, 0x00, 0x00, 0x00, 0x00
        /*0020*/ 	.byte	0x00, 0x00, 0x00, 0x00


//--------------------- .nv.info._ZN7cutlass13device_kernelINS_4gemm6kernel13GemmUniversalIN4cute5tupleIJiiiiEEENS1_10collective13CollectiveMmaINS1_37MainloopSm90TmaGmmaWarpSpecializedFP8ILi3ENS5_IJNS4_1CILi1EEENSA_ILi2EEESB_EEENS1_32KernelTmaWarpSpecializedPingpongEEENS5_IJNSA_ILi64EEENSA_ILi128EEENSA_ILi32EEEEEENS_12float_e4m3_tENS5_IJlSB_lEEESK_SL_NS4_8TiledMMAINS4_8MMA_AtomIJNS4_4SM904GMMA31MMA_64x128x32_F32E4M3E4M3_SS_TNILNSP_7ScaleInE1ELSR_1EEEEEENS4_6LayoutINS5_IJSB_SB_SB_EEENS5_IJNSA_ILi0EEESW_SW_EEEEENS5_IJNS4_10UnderscoreESZ_SZ_EEEEENS4_23SM90_TMA_LOAD_MULTICASTENS4_14ComposedLayoutINS4_7SwizzleILi1ELi4ELi3EEENS4_18smem_ptr_flag_bitsILi8EEENSU_INS5_IJNSA_ILi8EEESI_EEENS5_IJSI_SB_EEEEEEEvNS4_8identityENS4_13SM90_TMA_LOADES1C_vS1D_EENS_8epilogue10collective6detail29Sm90TmaWarpSpecializedAdapterINS1H_15DefaultEpilogueISK_SL_SL_NS1G_6thread17LinearCombinationISK_Li1EffLNS1L_9ScaleType4KindE0ELNS_15FloatRoundStyleE2ESK_EENS1_15EpilogueDefaultEEEEEvvEEEEvNT_6ParamsE --------------------------
	.section	.nv.info._ZN7cutlass13device_kernelINS_4gemm6kernel13GemmUniversalIN4cute5tupleIJiiiiEEENS1_10collective13CollectiveMmaINS1_37MainloopSm90TmaGmmaWarpSpecializedFP8ILi3ENS5_IJNS4_1CILi1EEENSA_ILi2EEESB_EEENS1_32KernelTmaWarpSpecializedPingpongEEENS5_IJNSA_ILi64EEENSA_ILi128EEENSA_ILi32EEEEEENS_12float_e4m3_tENS5_IJlSB_lEEESK_SL_NS4_8TiledMMAINS4_8MMA_AtomIJNS4_4SM904GMMA31MMA_64x128x32_F32E4M3E4M3_SS_TNILNSP_7ScaleInE1ELSR_1EEEEEENS4_6LayoutINS5_IJSB_SB_SB_EEENS5_IJNSA_ILi0EEESW_SW_EEEEENS5_IJNS4_10UnderscoreESZ_SZ_EEEEENS4_23SM90_TMA_LOAD_MULTICASTENS4_14ComposedLayoutINS4_7SwizzleILi1ELi4ELi3EEENS4_18smem_ptr_flag_bitsILi8EEENSU_INS5_IJNSA_ILi8EEESI_EEENS5_IJSI_SB_EEEEEEEvNS4_8identityENS4_13SM90_TMA_LOADES1C_vS1D_EENS_8epilogue10collective6detail29Sm90TmaWarpSpecializedAdapterINS1H_15DefaultEpilogueISK_SL_SL_NS1G_6thread17LinearCombinationISK_Li1EffLNS1L_9ScaleType4KindE0ELNS_15FloatRoundStyleE2ESK_EENS1_15EpilogueDefaultEEEEEvvEEEEvNT_6ParamsE,"",@"SHT_CUDA_INFO"
	.sectionflags	@""
	.align	4


	//----- nvinfo : EIATTR_CUDA_API_VERSION
	.align		4
        /*0000*/ 	.byte	0x04, 0x37
        /*0002*/ 	.short	(.L_18 - .L_17)
.L_17:
        /*0004*/ 	.word	0x00000082


	//----- nvinfo : EIATTR_KPARAM_INFO
	.align		4
.L_18:
        /*0008*/ 	.byte	0x04, 0x17
        /*000a*/ 	.short	(.L_20 - .L_19)
.L_19:
        /*000c*/ 	.word	0x00000000
        /*0010*/ 	.short	0x0000
        /*0012*/ 	.short	0x0070
        /*0014*/ 	.byte	0x00, 0xf0, 0x01, 0x10


	//----- nvinfo : EIATTR_SPARSE_MMA_MASK
	.align		4
.L_20:
        /*0018*/ 	.byte	0x03, 0x50
        /*001a*/ 	.short	0x0000


	//----- nvinfo : EIATTR_MAXREG_COUNT
	.align		4
        /*001c*/ 	.byte	0x03, 0x1b
        /*001e*/ 	.short	0x00a8


	//----- nvinfo : EIATTR_NUM_BARRIERS
	.align		4
        /*0020*/ 	.byte	0x02, 0x4c
        /*0022*/ 	.byte	0x01
	.zero		1


	//----- nvinfo : EIATTR_MERCURY_ISA_VERSION
	.align		4
        /*0024*/ 	.byte	0x03, 0x5f
        /*0026*/ 	.short	0x0101


	//----- nvinfo : EIATTR_INT_WARP_WIDE_INSTR_OFFSETS
	.align		4
        /*0028*/ 	.byte	0x04, 0x31
        /*002a*/ 	.short	(.L_22 - .L_21)


	//   ....[0]....
.L_21:
        /*002c*/ 	.word	0x00000490


	//   ....[1]....
        /*0030*/ 	.word	0x000004d0


	//   ....[2]....
        /*0034*/ 	.word	0x00000620


	//   ....[3]....
        /*0038*/ 	.word	0x00000630


	//   ....[4]....
        /*003c*/ 	.word	0x00000650


	//   ....[5]....
        /*0040*/ 	.word	0x00000660


	//   ....[6]....
        /*0044*/ 	.word	0x000006f0


	//   ....[7]....
        /*0048*/ 	.word	0x00000750


	//   ....[8]....
        /*004c*/ 	.word	0x00002fb0


	//----- nvinfo : EIATTR_COOP_GROUP_MASK_REGIDS
	.align		4
.L_22:
        /*0050*/ 	.byte	0x04, 0x29
        /*0052*/ 	.short	(.L_24 - .L_23)


	//   ....[0]....
.L_23:
        /*0054*/ 	.word	0xffffffff


	//   ....[1]....
        /*0058*/ 	.word	0xffffffff


	//   ....[2]....
        /*005c*/ 	.word	0xffffffff


	//   ....[3]....
        /*0060*/ 	.word	0xffffffff


	//   ....[4]....
        /*0064*/ 	.word	0xffffffff


	//   ....[5]....
        /*0068*/ 	.word	0xffffffff


	//   ....[6]....
        /*006c*/ 	.word	0xffffffff


	//----- nvinfo : EIATTR_COOP_GROUP_INSTR_OFFSETS
	.align		4
.L_24:
        /*0070*/ 	.byte	0x04, 0x28
        /*0072*/ 	.short	(.L_26 - .L_25)


	//   ....[0]....
.L_25:
        /*0074*/ 	.word	0x00000060


	//   ....[1]....
        /*0078*/ 	.word	0x00000070


	//   ....[2]....
        /*007c*/ 	.word	0x00000130


	//   ....[3]....
        /*0080*/ 	.word	0x000002b0


	//   ....[4]....
        /*0084*/ 	.word	0x000002f0


	//   ....[5]....
        /*0088*/ 	.word	0x00000370


	//   ....[6]....
        /*008c*/ 	.word	0x000008b0


	//----- nvinfo : EIATTR_REG_RECONFIG
	.align		4
.L_26:
        /*0090*/ 	.byte	0x01, 0x54
	.zero		2


	//----- nvinfo : EIATTR_MBARRIER_INSTR_OFFSETS
	.align		4
        /*0094*/ 	.byte	0x04, 0x39
        /*0096*/ 	.short	(.L_28 - .L_27)


	//   ....[0]....
.L_27:
        /*0098*/ 	.word	0x00000240
        /*009c*/ 	.word	0x000000ff
        /*00a0*/ 	.word	0x00000000
        /*00a4*/ 	.short	0x0100
        /*00a6*/ 	.byte	0x08
	.zero		1


	//   ....[1]....
        /*00a8*/ 	.word	0x00000250
        /*00ac*/ 	.word	0x000000ff
        /*00b0*/ 	.word	0x00000018
        /*00b4*/ 	.short	0x0100
        /*00b6*/ 	.byte	0x08
	.zero		1


	//   ....[2]....
        /*00b8*/ 	.word	0x00000260
        /*00bc*/ 	.word	0x000000ff
        /*00c0*/ 	.word	0x00000008
        /*00c4*/ 	.short	0x0100
        /*00c6*/ 	.byte	0x08
	.zero		1


	//   ....[3]....
        /*00c8*/ 	.word	0x00000270
        /*00cc*/ 	.word	0x000000ff
        /*00d0*/ 	.word	0x00000020
        /*00d4*/ 	.short	0x0100
        /*00d6*/ 	.byte	0x08
	.zero		1


	//   ....[4]....
        /*00d8*/ 	.word	0x00000280
        /*00dc*/ 	.word	0x000000ff
        /*00e0*/ 	.word	0x00000010
        /*00e4*/ 	.short	0x0100
        /*00e6*/ 	.byte	0x08
	.zero		1


	//   ....[5]....
        /*00e8*/ 	.word	0x00000290
        /*00ec*/ 	.word	0x000000ff
        /*00f0*/ 	.word	0x00000028
        /*00f4*/ 	.short	0x0100
        /*00f6*/ 	.byte	0x08
	.zero		1


	//   ....[6]....
        /*00f8*/ 	.word	0x00000780
        /*00fc*/ 	.word	0x000000ff
        /*0100*/ 	.word	0x00000060
        /*0104*/ 	.short	0x0100
        /*0106*/ 	.byte	0x08
	.zero		1


	//   ....[7]....
        /*0108*/ 	.word	0x00000810
        /*010c*/ 	.word	0x000000ff
        /*0110*/ 	.word	0x00000068
        /*0114*/ 	.short	0x0100
        /*0116*/ 	.byte	0x08
	.zero		1


	//   ....[8]....
        /*0118*/ 	.word	0x00000830
        /*011c*/ 	.word	0x000000ff
        /*0120*/ 	.word	0x00000040
        /*0124*/ 	.short	0x0100
        /*0126*/ 	.byte	0x09
	.zero		1


	//   ....[9]....
        /*0128*/ 	.word	0x00000840
        /*012c*/ 	.word	0x000000ff
        /*0130*/ 	.word	0x00000048
        /*0134*/ 	.short	0x0100
        /*0136*/ 	.byte	0x09
	.zero		1


	//   ....[10]....
        /*0138*/ 	.word	0x00000850
        /*013c*/ 	.word	0x000000ff
        /*0140*/ 	.word	0x00000050
        /*0144*/ 	.short	0x0100
        /*0146*/ 	.byte	0x09
	.zero		1


	//   ....[11]....
        /*0148*/ 	.word	0x00000860
        /*014c*/ 	.word	0x000000ff
        /*0150*/ 	.word	0x00000058
        /*0154*/ 	.short	0x0100
        /*0156*/ 	.byte	0x09
	.zero		1


	//   ....[12]....
        /*0158*/ 	.word	0x000015c0
        /*015c*/ 	.word	0x000000ff
        /*0160*/ 	.word	0xfffffff8
        /*0164*/ 	.short	0x010a
        /*0166*/ 	.byte	0x0f
	.zero		1


	//   ....[13]....
        /*0168*/ 	.word	0x00001aa0
        /*016c*/ 	.word	0x000000ff
        /*0170*/ 	.word	0x00000000
        /*0174*/ 	.short	0x010a
        /*0176*/ 	.byte	0x06
	.zero		1


	//   ....[14]....
        /*0178*/ 	.word	0x00001ae0
        /*017c*/ 	.word	0x000000ff
        /*0180*/ 	.word	0x00000000
        /*0184*/ 	.short	0x010a
        /*0186*/ 	.byte	0x06
	.zero		1


	//   ....[15]....
        /*0188*/ 	.word	0x00002390
        /*018c*/ 	.word	0x000000ff
        /*0190*/ 	.word	0x00000000
        /*0194*/ 	.short	0x010a
        /*0196*/ 	.byte	0x09
	.zero		1


	//   ....[16]....
        /*0198*/ 	.word	0x000023d0
        /*019c*/ 	.word	0x000000ff
        /*01a0*/ 	.word	0x00000000
        /*01a4*/ 	.short	0x010a
        /*01a6*/ 	.byte	0x09
	.zero		1


	//   ....[17]....
        /*01a8*/ 	.word	0x000029e0
        /*01ac*/ 	.word	0x00000015
        /*01b0*/ 	.word	0x00000000
        /*01b4*/ 	.short	0x0101
        /*01b6*/ 	.byte	0x3f
	.zero		1


	//   ....[18]....
        /*01b8*/ 	.word	0x00002f50
        /*01bc*/ 	.word	0x00000013
        /*01c0*/ 	.word	0x00000000
        /*01c4*/ 	.short	0x0101
        /*01c6*/ 	.byte	0x15
	.zero		1


	//   ....[19]....
        /*01c8*/ 	.word	0x00003060
        /*01cc*/ 	.word	0x00000013
        /*01d0*/ 	.word	0x00000000
        /*01d4*/ 	.short	0x0101
        /*01d6*/ 	.byte	0x3f
	.zero		1


	//   ....[20]....
        /*01d8*/ 	.word	0x00003110
        /*01dc*/ 	.word	0x000000ff
        /*01e0*/ 	.word	0x00000008
        /*01e4*/ 	.short	0x010a
        /*01e6*/ 	.byte	0x0f
	.zero		1


	//   ....[21]....
        /*01e8*/ 	.word	0x000079b0
        /*01ec*/ 	.word	0x00000004
        /*01f0*/ 	.word	0x00000000
        /*01f4*/ 	.short	0x0101
        /*01f6*/ 	.byte	0x15
	.zero		1


	//   ....[22]....
        /*01f8*/ 	.word	0x000082d0
        /*01fc*/ 	.word	0x00000013
        /*0200*/ 	.word	0x00000018
        /*0204*/ 	.short	0x010a
        /*0206*/ 	.byte	0x3f
	.zero		1


	//   ....[23]....
        /*0208*/ 	.word	0x00008660
        /*020c*/ 	.word	0x0000000a
        /*0210*/ 	.word	0x00000068
        /*0214*/ 	.short	0x0101
        /*0216*/ 	.byte	0x3f
	.zero		1


	//   ....[24]....
        /*0218*/ 	.word	0x00008dc0
        /*021c*/ 	.word	0x00000007
        /*0220*/ 	.word	0x00000000
        /*0224*/ 	.short	0x010a
        /*0226*/ 	.byte	0x3f
	.zero		1


	//   ....[25]....
        /*0228*/ 	.word	0x00008e40
        /*022c*/ 	.word	0x00000006
        /*0230*/ 	.word	0x00000000
        /*0234*/ 	.short	0x010a
        /*0236*/ 	.byte	0x3f
	.zero		1


	//   ....[26]....
        /*0238*/ 	.word	0x00008ed0
        /*023c*/ 	.word	0x00000003
        /*0240*/ 	.word	0x00000000
        /*0244*/ 	.short	0x010a
        /*0246*/ 	.byte	0x3f
	.zero		1


	//   ....[27]....
        /*0248*/ 	.word	0x00008f40
        /*024c*/ 	.word	0x00000012
        /*0250*/ 	.word	0xfffffff8
        /*0254*/ 	.short	0x010a
        /*0256*/ 	.byte	0x3f
	.zero		1


	//   ....[28]....
        /*0258*/ 	.word	0x00008fa0
        /*025c*/ 	.word	0x00000012
        /*0260*/ 	.word	0x00000000
        /*0264*/ 	.short	0x010a
        /*0266*/ 	.byte	0x3f
	.zero		1


	//   ....[29]....
        /*0268*/ 	.word	0x00009000
        /*026c*/ 	.word	0x00000015
        /*0270*/ 	.word	0x00000000
        /*0274*/ 	.short	0x010a
        /*0276*/ 	.byte	0x3f
	.zero		1


	//   ....[30]....
        /*0278*/ 	.word	0x00009060
        /*027c*/ 	.word	0x00000013
        /*0280*/ 	.word	0x00000008
        /*0284*/ 	.short	0x010a
        /*0286*/ 	.byte	0x3f
	.zero		1


	//   ....[31]....
        /*0288*/ 	.word	0x00009130
        /*028c*/ 	.word	0x00000013
        /*0290*/ 	.word	0x00000018
        /*0294*/ 	.short	0x010a
        /*0296*/ 	.byte	0x3f
	.zero		1


	//   ....[32]....
        /*0298*/ 	.word	0x00009210
        /*029c*/ 	.word	0x00000007
        /*02a0*/ 	.word	0x00000000
        /*02a4*/ 	.short	0x010a
        /*02a6*/ 	.byte	0x3f
	.zero		1


	//   ....[33]....
        /*02a8*/ 	.word	0x00009260
        /*02ac*/ 	.word	0x00000006
        /*02b0*/ 	.word	0x00000000
        /*02b4*/ 	.short	0x010a
        /*02b6*/ 	.byte	0x3f
	.zero		1


	//----- nvinfo : EIATTR_NUM_MBARRIERS
	.align		4
.L_28:
        /*02b8*/ 	.byte	0x03, 0x38
        /*02ba*/ 	.short	0x000c


	//----- nvinfo : EIATTR_EXIT_INSTR_OFFSETS
	.align		4
        /*02bc*/ 	.byte	0x04, 0x1c
        /*02be*/ 	.short	(.L_30 - .L_29)


	//   ....[0]....
.L_29:
        /*02c0*/ 	.word	0x00001300


	//   ....[1]....
        /*02c4*/ 	.word	0x00001360


	//   ....[2]....
        /*02c8*/ 	.word	0x00007fc0


	//   ....[3]....
        /*02cc*/ 	.word	0x00007ff0


	//   ....[4]....
        /*02d0*/ 	.word	0x00008f20


	//----- nvinfo : EIATTR_MAX_THREADS
	.align		4
.L_30:
        /*02d4*/ 	.byte	0x04, 0x05
        /*02d6*/ 	.short	(.L_32 - .L_31)
.L_31:
        /*02d8*/ 	.word	0x00000180
        /*02dc*/ 	.word	0x00000001
        /*02e0*/ 	.word	0x00000001


	//----- nvinfo : EIATTR_CRS_STACK_SIZE
	.align		4
.L_32:
        /*02e4*/ 	.byte	0x04, 0x1e
        /*02e6*/ 	.short	(.L_34 - .L_33)
.L_33:
        /*02e8*/ 	.word	0x00000000


	//----- nvinfo : EIATTR_CBANK_PARAM_SIZE
	.align		4
.L_34:
        /*02ec*/ 	.byte	0x03, 0x19
        /*02ee*/ 	.short	0x0470


	//----- nvinfo : EIATTR_PARAM_CBANK
	.align		4
        /*02f0*/ 	.byte	0x04, 0x0a
        /*02f2*/ 	.short	(.L_36 - .L_35)
	.align		4
.L_35:
        /*02f4*/ 	.word	index@(.nv.constant0._ZN7cutlass13device_kernelINS_4gemm6kernel13GemmUniversalIN4cute5tupleIJiiiiEEENS1_10collective13CollectiveMmaINS1_37MainloopSm90TmaGmmaWarpSpecializedFP8ILi3ENS5_IJNS4_1CILi1EEENSA_ILi2EEESB_EEENS1_32KernelTmaWarpSpecializedPingpongEEENS5_IJNSA_ILi64EEENSA_ILi128EEENSA_ILi32EEEEEENS_12float_e4m3_tENS5_IJlSB_lEEESK_SL_NS4_8TiledMMAINS4_8MMA_AtomIJNS4_4SM904GMMA31MMA_64x128x32_F32E4M3E4M3_SS_TNILNSP_7ScaleInE1ELSR_1EEEEEENS4_6LayoutINS5_IJSB_SB_SB_EEENS5_IJNSA_ILi0EEESW_SW_EEEEENS5_IJNS4_10UnderscoreESZ_SZ_EEEEENS4_23SM90_TMA_LOAD_MULTICASTENS4_14ComposedLayoutINS4_7SwizzleILi1ELi4ELi3EEENS4_18smem_ptr_flag_bitsILi8EEENSU_INS5_IJNSA_ILi8EEESI_EEENS5_IJSI_SB_EEEEEEEvNS4_8identityENS4_13SM90_TMA_LOADES1C_vS1D_EENS_8epilogue10collective6detail29Sm90TmaWarpSpecializedAdapterINS1H_15DefaultEpilogueISK_SL_SL_NS1G_6thread17LinearCombinationISK_Li1EffLNS1L_9ScaleType4KindE0ELNS_15FloatRoundStyleE2ESK_EENS1_15EpilogueDefaultEEEEEvvEEEEvNT_6ParamsE)
        /*02f8*/ 	.short	0x0210
        /*02fa*/ 	.short	0x0470


	//----- nvinfo : EIATTR_SW_WAR
	.align		4
.L_36:
        /*02fc*/ 	.byte	0x04, 0x36
        /*02fe*/ 	.short	(.L_38 - .L_37)
.L_37:
        /*0300*/ 	.word	0x00000008
.L_38:


//--------------------- .nv.callgraph             --------------------------
	.section	.nv.callgraph,"",@"SHT_CUDA_CALLGRAPH"
	.align	4
	.sectionentsize	8
	.align		4
        /*0000*/ 	.word	0x00000000
	.align		4
        /*0004*/ 	.word	0xffffffff
	.align		4
        /*0008*/ 	.word	0x00000000
	.align		4
        /*000c*/ 	.word	0xfffffffe
	.align		4
        /*0010*/ 	.word	0x00000000
	.align		4
        /*0014*/ 	.word	0xfffffffd
	.align		4
        /*0018*/ 	.word	0x00000000
	.align		4
        /*001c*/ 	.word	0xfffffffc


//--------------------- .nv.constant4             --------------------------
	.section	.nv.constant4,"a",@progbits
	.align	8
	.align		8
.nv.constant4:
        /*0000*/ 	.dword	_ZN39_INTERNAL_a29dd365_4_k_cu_7077ca1a_27314cuda3std3__45__cpo5beginE
	.align		8
        /*0008*/ 	.dword	_ZN39_INTERNAL_a29dd365_4_k_cu_7077ca1a_27314cuda3std3__45__cpo3endE
	.align		8
        /*0010*/ 	.dword	_ZN39_INTERNAL_a29dd365_4_k_cu_7077ca1a_27314cuda3std3__45__cpo6cbeginE
	.align		8
        /*0018*/ 	.dword	_ZN39_INTERNAL_a29dd365_4_k_cu_7077ca1a_27314cuda3std3__45__cpo4cendE
	.align		8
        /*0020*/ 	.dword	_ZN39_INTERNAL_a29dd365_4_k_cu_7077ca1a_27314cuda3std3__441_GLOBAL__N__a29dd365_4_k_cu_7077ca1a_27316ignoreE
	.align		8
        /*0028*/ 	.dword	_ZN39_INTERNAL_a29dd365_4_k_cu_7077ca1a_27314cuda3std3__419piecewise_constructE
	.align		8
        /*0030*/ 	.dword	_ZN39_INTERNAL_a29dd365_4_k_cu_7077ca1a_27314cuda3std3__48in_placeE
	.align		8
        /*0038*/ 	.dword	_ZN39_INTERNAL_a29dd365_4_k_cu_7077ca1a_27314cuda3std6ranges3__45__cpo4swapE
	.align		8
        /*0040*/ 	.dword	_ZN39_INTERNAL_a29dd365_4_k_cu_7077ca1a_27314cuda3std6ranges3__45__cpo9iter_moveE
	.align		8
        /*0048*/ 	.dword	_ZN39_INTERNAL_a29dd365_4_k_cu_7077ca1a_27314cute7productE
	.align		8
        /*0050*/ 	.dword	_ZN39_INTERNAL_a29dd365_4_k_cu_7077ca1a_27314cute1_E


//--------------------- .text._ZN7cutlass13device_kernelINS_4gemm6kernel13GemmUniversalIN4cute5tupleIJiiiiEEENS1_10collective13CollectiveMmaINS1_37MainloopSm90TmaGmmaWarpSpecializedFP8ILi3ENS5_IJNS4_1CILi1EEENSA_ILi2EEESB_EEENS1_32KernelTmaWarpSpecializedPingpongEEENS5_IJNSA_ILi64EEENSA_ILi128EEENSA_ILi32EEEEEENS_12float_e4m3_tENS5_IJlSB_lEEESK_SL_NS4_8TiledMMAINS4_8MMA_AtomIJNS4_4SM904GMMA31MMA_64x128x32_F32E4M3E4M3_SS_TNILNSP_7ScaleInE1ELSR_1EEEEEENS4_6LayoutINS5_IJSB_SB_SB_EEENS5_IJNSA_ILi0EEESW_SW_EEEEENS5_IJNS4_10UnderscoreESZ_SZ_EEEEENS4_23SM90_TMA_LOAD_MULTICASTENS4_14ComposedLayoutINS4_7SwizzleILi1ELi4ELi3EEENS4_18smem_ptr_flag_bitsILi8EEENSU_INS5_IJNSA_ILi8EEESI_EEENS5_IJSI_SB_EEEEEEEvNS4_8identityENS4_13SM90_TMA_LOADES1C_vS1D_EENS_8epilogue10collective6detail29Sm90TmaWarpSpecializedAdapterINS1H_15DefaultEpilogueISK_SL_SL_NS1G_6thread17LinearCombinationISK_Li1EffLNS1L_9ScaleType4KindE0ELNS_15FloatRoundStyleE2ESK_EENS1_15EpilogueDefaultEEEEEvvEEEEvNT_6ParamsE --------------------------
	.section	.text._ZN7cutlass13device_kernelINS_4gemm6kernel13GemmUniversalIN4cute5tupleIJiiiiEEENS1_10collective13CollectiveMmaINS1_37MainloopSm90TmaGmmaWarpSpecializedFP8ILi3ENS5_IJNS4_1CILi1EEENSA_ILi2EEESB_EEENS1_32KernelTmaWarpSpecializedPingpongEEENS5_IJNSA_ILi64EEENSA_ILi128EEENSA_ILi32EEEEEENS_12float_e4m3_tENS5_IJlSB_lEEESK_SL_NS4_8TiledMMAINS4_8MMA_AtomIJNS4_4SM904GMMA31MMA_64x128x32_F32E4M3E4M3_SS_TNILNSP_7ScaleInE1ELSR_1EEEEEENS4_6LayoutINS5_IJSB_SB_SB_EEENS5_IJNSA_ILi0EEESW_SW_EEEEENS5_IJNS4_10UnderscoreESZ_SZ_EEEEENS4_23SM90_TMA_LOAD_MULTICASTENS4_14ComposedLayoutINS4_7SwizzleILi1ELi4ELi3EEENS4_18smem_ptr_flag_bitsILi8EEENSU_INS5_IJNSA_ILi8EEESI_EEENS5_IJSI_SB_EEEEEEEvNS4_8identityENS4_13SM90_TMA_LOADES1C_vS1D_EENS_8epilogue10collective6detail29Sm90TmaWarpSpecializedAdapterINS1H_15DefaultEpilogueISK_SL_SL_NS1G_6thread17LinearCombinationISK_Li1EffLNS1L_9ScaleType4KindE0ELNS_15FloatRoundStyleE2ESK_EENS1_15EpilogueDefaultEEEEEvvEEEEvNT_6ParamsE,"ax",@progbits
	.align	128
.text._ZN7cutlass13device_kernelINS_4gemm6kernel13GemmUniversalIN4cute5tupleIJiiiiEEENS1_10collective13CollectiveMmaINS1_37MainloopSm90TmaGmmaWarpSpecializedFP8ILi3ENS5_IJNS4_1CILi1EEENSA_ILi2EEESB_EEENS1_32KernelTmaWarpSpecializedPingpongEEENS5_IJNSA_ILi64EEENSA_ILi128EEENSA_ILi32EEEEEENS_12float_e4m3_tENS5_IJlSB_lEEESK_SL_NS4_8TiledMMAINS4_8MMA_AtomIJNS4_4SM904GMMA31MMA_64x128x32_F32E4M3E4M3_SS_TNILNSP_7ScaleInE1ELSR_1EEEEEENS4_6LayoutINS5_IJSB_SB_SB_EEENS5_IJNSA_ILi0EEESW_SW_EEEEENS5_IJNS4_10UnderscoreESZ_SZ_EEEEENS4_23SM90_TMA_LOAD_MULTICASTENS4_14ComposedLayoutINS4_7SwizzleILi1ELi4ELi3EEENS4_18smem_ptr_flag_bitsILi8EEENSU_INS5_IJNSA_ILi8EEESI_EEENS5_IJSI_SB_EEEEEEEvNS4_8identityENS4_13SM90_TMA_LOADES1C_vS1D_EENS_8epilogue10collective6detail29Sm90TmaWarpSpecializedAdapterINS1H_15DefaultEpilogueISK_SL_SL_NS1G_6thread17LinearCombinationISK_Li1EffLNS1L_9ScaleType4KindE0ELNS_15FloatRoundStyleE2ESK_EENS1_15EpilogueDefaultEEEEEvvEEEEvNT_6ParamsE:
        .type           _ZN7cutlass13device_kernelINS_4gemm6kernel13GemmUniversalIN4cute5tupleIJiiiiEEENS1_10collective13CollectiveMmaINS1_37MainloopSm90TmaGmmaWarpSpecializedFP8ILi3ENS5_IJNS4_1CILi1EEENSA_ILi2EEESB_EEENS1_32KernelTmaWarpSpecializedPingpongEEENS5_IJNSA_ILi64EEENSA_ILi128EEENSA_ILi32EEEEEENS_12float_e4m3_tENS5_IJlSB_lEEESK_SL_NS4_8TiledMMAINS4_8MMA_AtomIJNS4_4SM904GMMA31MMA_64x128x32_F32E4M3E4M3_SS_TNILNSP_7ScaleInE1ELSR_1EEEEEENS4_6LayoutINS5_IJSB_SB_SB_EEENS5_IJNSA_ILi0EEESW_SW_EEEEENS5_IJNS4_10UnderscoreESZ_SZ_EEEEENS4_23SM90_TMA_LOAD_MULTICASTENS4_14ComposedLayoutINS4_7SwizzleILi1ELi4ELi3EEENS4_18smem_ptr_flag_bitsILi8EEENSU_INS5_IJNSA_ILi8EEESI_EEENS5_IJSI_SB_EEEEEEEvNS4_8identityENS4_13SM90_TMA_LOADES1C_vS1D_EENS_8epilogue10collective6detail29Sm90TmaWarpSpecializedAdapterINS1H_15DefaultEpilogueISK_SL_SL_NS1G_6thread17LinearCombinationISK_Li1EffLNS1L_9ScaleType4KindE0ELNS_15FloatRoundStyleE2ESK_EENS1_15EpilogueDefaultEEEEEvvEEEEvNT_6ParamsE,@function
        .size           _ZN7cutlass13device_kernelINS_4gemm6kernel13GemmUniversalIN4cute5tupleIJiiiiEEENS1_10collective13CollectiveMmaINS1_37MainloopSm90TmaGmmaWarpSpecializedFP8ILi3ENS5_IJNS4_1CILi1EEENSA_ILi2EEESB_EEENS1_32KernelTmaWarpSpecializedPingpongEEENS5_IJNSA_ILi64EEENSA_ILi128EEENSA_ILi32EEEEEENS_12float_e4m3_tENS5_IJlSB_lEEESK_SL_NS4_8TiledMMAINS4_8MMA_AtomIJNS4_4SM904GMMA31MMA_64x128x32_F32E4M3E4M3_SS_TNILNSP_7ScaleInE1ELSR_1EEEEEENS4_6LayoutINS5_IJSB_SB_SB_EEENS5_IJNSA_ILi0EEESW_SW_EEEEENS5_IJNS4_10UnderscoreESZ_SZ_EEEEENS4_23SM90_TMA_LOAD_MULTICASTENS4_14ComposedLayoutINS4_7SwizzleILi1ELi4ELi3EEENS4_18smem_ptr_flag_bitsILi8EEENSU_INS5_IJNSA_ILi8EEESI_EEENS5_IJSI_SB_EEEEEEEvNS4_8identityENS4_13SM90_TMA_LOADES1C_vS1D_EENS_8epilogue10collective6detail29Sm90TmaWarpSpecializedAdapterINS1H_15DefaultEpilogueISK_SL_SL_NS1G_6thread17LinearCombinationISK_Li1EffLNS1L_9ScaleType4KindE0ELNS_15FloatRoundStyleE2ESK_EENS1_15EpilogueDefaultEEEEEvvEEEEvNT_6ParamsE,(.L_x_206 - _ZN7cutlass13device_kernelINS_4gemm6kernel13GemmUniversalIN4cute5tupleIJiiiiEEENS1_10collective13CollectiveMmaINS1_37MainloopSm90TmaGmmaWarpSpecializedFP8ILi3ENS5_IJNS4_1CILi1EEENSA_ILi2EEESB_EEENS1_32KernelTmaWarpSpecializedPingpongEEENS5_IJNSA_ILi64EEENSA_ILi128EEENSA_ILi32EEEEEENS_12float_e4m3_tENS5_IJlSB_lEEESK_SL_NS4_8TiledMMAINS4_8MMA_AtomIJNS4_4SM904GMMA31MMA_64x128x32_F32E4M3E4M3_SS_TNILNSP_7ScaleInE1ELSR_1EEEEEENS4_6LayoutINS5_IJSB_SB_SB_EEENS5_IJNSA_ILi0EEESW_SW_EEEEENS5_IJNS4_10UnderscoreESZ_SZ_EEEEENS4_23SM90_TMA_LOAD_MULTICASTENS4_14ComposedLayoutINS4_7SwizzleILi1ELi4ELi3EEENS4_18smem_ptr_flag_bitsILi8EEENSU_INS5_IJNSA_ILi8EEESI_EEENS5_IJSI_SB_EEEEEEEvNS4_8identityENS4_13SM90_TMA_LOADES1C_vS1D_EENS_8epilogue10collective6detail29Sm90TmaWarpSpecializedAdapterINS1H_15DefaultEpilogueISK_SL_SL_NS1G_6thread17LinearCombinationISK_Li1EffLNS1L_9ScaleType4KindE0ELNS_15FloatRoundStyleE2ESK_EENS1_15EpilogueDefaultEEEEEvvEEEEvNT_6ParamsE)
        .other          _ZN7cutlass13device_kernelINS_4gemm6kernel13GemmUniversalIN4cute5tupleIJiiiiEEENS1_10collective13CollectiveMmaINS1_37MainloopSm90TmaGmmaWarpSpecializedFP8ILi3ENS5_IJNS4_1CILi1EEENSA_ILi2EEESB_EEENS1_32KernelTmaWarpSpecializedPingpongEEENS5_IJNSA_ILi64EEENSA_ILi128EEENSA_ILi32EEEEEENS_12float_e4m3_tENS5_IJlSB_lEEESK_SL_NS4_8TiledMMAINS4_8MMA_AtomIJNS4_4SM904GMMA31MMA_64x128x32_F32E4M3E4M3_SS_TNILNSP_7ScaleInE1ELSR_1EEEEEENS4_6LayoutINS5_IJSB_SB_SB_EEENS5_IJNSA_ILi0EEESW_SW_EEEEENS5_IJNS4_10UnderscoreESZ_SZ_EEEEENS4_23SM90_TMA_LOAD_MULTICASTENS4_14ComposedLayoutINS4_7SwizzleILi1ELi4ELi3EEENS4_18smem_ptr_flag_bitsILi8EEENSU_INS5_IJNSA_ILi8EEESI_EEENS5_IJSI_SB_EEEEEEEvNS4_8identityENS4_13SM90_TMA_LOADES1C_vS1D_EENS_8epilogue10collective6detail29Sm90TmaWarpSpecializedAdapterINS1H_15DefaultEpilogueISK_SL_SL_NS1G_6thread17LinearCombinationISK_Li1EffLNS1L_9ScaleType4KindE0ELNS_15FloatRoundStyleE2ESK_EENS1_15EpilogueDefaultEEEEEvvEEEEvNT_6ParamsE,@"STO_CUDA_ENTRY STV_DEFAULT"
_ZN7cutlass13device_kernelINS_4gemm6kernel13GemmUniversalIN4cute5tupleIJiiiiEEENS1_10collective13CollectiveMmaINS1_37MainloopSm90TmaGmmaWarpSpecializedFP8ILi3ENS5_IJNS4_1CILi1EEENSA_ILi2EEESB_EEENS1_32KernelTmaWarpSpecializedPingpongEEENS5_IJNSA_ILi64EEENSA_ILi128EEENSA_ILi32EEEEEENS_12float_e4m3_tENS5_IJlSB_lEEESK_SL_NS4_8TiledMMAINS4_8MMA_AtomIJNS4_4SM904GMMA31MMA_64x128x32_F32E4M3E4M3_SS_TNILNSP_7ScaleInE1ELSR_1EEEEEENS4_6LayoutINS5_IJSB_SB_SB_EEENS5_IJNSA_ILi0EEESW_SW_EEEEENS5_IJNS4_10UnderscoreESZ_SZ_EEEEENS4_23SM90_TMA_LOAD_MULTICASTENS4_14ComposedLayoutINS4_7SwizzleILi1ELi4ELi3EEENS4_18smem_ptr_flag_bitsILi8EEENSU_INS5_IJNSA_ILi8EEESI_EEENS5_IJSI_SB_EEEEEEEvNS4_8identityENS4_13SM90_TMA_LOADES1C_vS1D_EENS_8epilogue10collective6detail29Sm90TmaWarpSpecializedAdapterINS1H_15DefaultEpilogueISK_SL_SL_NS1G_6thread17LinearCombinationISK_Li1EffLNS1L_9ScaleType4KindE0ELNS_15FloatRoundStyleE2ESK_EENS1_15EpilogueDefaultEEEEEvvEEEEvNT_6ParamsE:
[----:B------:R-:W-:Y:S01]  /*0000*/  LDC R1, c[0x0][0x28] ;  /* 0x00000a00ff017b82 */ /* 0x000fe20000000800 */
[----:B------:R-:W0:Y:S01]  /*0010*/  S2R R16, SR_TID.X ;  /* 0x0000000000107919 */ /* 0x000e220000002100 */
[----:B------:R-:W-:Y:S01]  /*0020*/  ELECT P0, URZ, PT ;  /* 0x00000000003f782f */ /* 0x000fe20003800000 */
[----:B------:R-:W-:Y:S01]  /*0030*/  BSSY B0, `(.L_x_0) ;  /* 0x000000f000007945 */ /* 0x000fe20003800000 */
[--C-:B0-----:R-:W-:Y:S02]  /*0040*/  SHF.R.U32.HI R0, RZ, 0x5, R16.reuse ;  /* 0x00000005ff007819 */ /* 0x101fe40000011610 */
[----:B------:R-:W-:-:S03]  /*0050*/  SHF.R.U32.HI R4, RZ, 0x7, R16 ;  /* 0x00000007ff047819 */ /* 0x000fc60000011610 */
[----:B------:R-:W0:Y:S04]  /*0060*/  SHFL.IDX PT, R2, R0, RZ, 0x1f ;  /* 0x00001fff00027589 */ /* 0x000e2800000e0000 */
[----:B------:R1:W2:Y:S01]  /*0070*/  SHFL.IDX PT, R5, R4, RZ, 0x1f ;  /* 0x00001fff04057589 */ /* 0x0002a200000e0000 */
[----:B0-----:R-:W-:-:S13]  /*0080*/  ISETP.NE.OR P0, PT, R2, RZ, !P0 ;  /* 0x000000ff0200720c */ /* 0x001fda0004705670 */
[----:B-12---:R-:W-:Y:S05]  /*0090*/  @P0 BRA `(.L_x_1) ;  /* 0x0000000000200947 */ /* 0x006fea0003800000 */
[----:B------:R-:W-:Y:S02]  /*00a0*/  ULDC.64 UR4, c[0x0][0x198] ;  /* 0x0000660000047ab9 */ /* 0x000fe40000000a00 */
[----:B------:R-:W-:Y:S02]  /*00b0*/  UIADD3 UR6, UP0, UR4, 0xf0, URZ ;  /* 0x000000f004067890 */ /* 0x000fe4000ff1e03f */
[----:B------:R-:W-:Y:S02]  /*00c0*/  UIADD3 UR4, UP1, UR4, 0x1f0, URZ ;  /* 0x000001f004047890 */ /* 0x000fe4000ff3e03f */
[----:B------:R-:W-:Y:S02]  /*00d0*/  UIADD3.X UR7, URZ, UR5, URZ, UP0, !UPT ;  /* 0x000000053f077290 */ /* 0x000fe400087fe43f */
[----:B------:R-:W-:-:S07]  /*00e0*/  UIADD3.X UR5, URZ, UR5, URZ, UP1, !UPT ;  /* 0x000000053f057290 */ /* 0x000fce0008ffe43f */
[----:B------:R0:W-:Y:S02]  /*00f0*/  UTMACCTL.PF [UR6] ;  /* 0x00000000060079b9 */ /* 0x0001e40008040000 */
[----:B------:R0:W-:Y:S02]  /*0100*/  UTMACCTL.PF [UR4] ;  /* 0x00000000040079b9 */ /* 0x0001e40008040000 */
[----:B0-----:R-:W-:Y:S01]  /*0110*/  NOP ;  /* 0x0000000000007918 */ /* 0x001fe20000000000 */
.L_x_1:
[----:B------:R-:W-:Y:S05]  /*0120*/  BSYNC B0 ;  /* 0x0000000000007941 */ /* 0x000fea0003800000 */
.L_x_0:
[----:B------:R-:W0:Y:S01]  /*0130*/  SHFL.IDX PT, R6, R0, RZ, 0x1f ;  /* 0x00001fff00067589 */ /* 0x000e2200000e0000 */
[----:B------:R-:W-:Y:S02]  /*0140*/  SHF.R.S32.HI R3, RZ, 0x1f, R16 ;  /* 0x0000001fff037819 */ /* 0x000fe40000011410 */
[----:B0-----:R-:W-:-:S13]  /*0150*/  ISETP.NE.AND P0, PT, R6, RZ, PT ;  /* 0x000000ff0600720c */ /* 0x001fda0003f05270 */
[----:B------:R-:W-:Y:S05]  /*0160*/  @P0 BRA `(.L_x_2) ;  /* 0x0000000000500947 */ /* 0x000fea0003800000 */
[----:B------:R-:W0:Y:S01]  /*0170*/  S2UR UR8, SR_CgaCtaId ;  /* 0x00000000000879c3 */ /* 0x000e220000008800 */
[----:B------:R-:W-:Y:S01]  /*0180*/  UMOV UR4, 0x400 ;  /* 0x0000040000047882 */ /* 0x000fe20000000000 */
[----:B------:R-:W-:Y:S01]  /*0190*/  UMOV UR5, 0x1 ;  /* 0x0000000100057882 */ /* 0x000fe20000000000 */
[----:B------:R-:W-:Y:S01]  /*01a0*/  UMOV UR6, 0x2 ;  /* 0x0000000200067882 */ /* 0x000fe20000000000 */
[----:B------:R-:W-:Y:S01]  /*01b0*/  ELECT P0, URZ, PT ;  /* 0x00000000003f782f */ /* 0x000fe20003800000 */
[----:B------:R-:W-:-:S04]  /*01c0*/  UIADD3 UR6, -UR6, 0x100000, URZ ;  /* 0x0010000006067890 */ /* 0x000fc8000fffe13f */
[----:B------:R-:W-:Y:S02]  /*01d0*/  USHF.L.U32 UR7, UR6, 0xb, URZ ;  /* 0x0000000b06077899 */ /* 0x000fe4000800063f */
[----:B------:R-:W-:Y:S02]  /*01e0*/  USHF.L.U32 UR6, UR6, 0x1, URZ ;  /* 0x0000000106067899 */ /* 0x000fe4000800063f */
[----:B0-----:R-:W-:Y:S02]  /*01f0*/  ULEA UR8, UR8, UR4, 0x18 ;  /* 0x0000000408087291 */ /* 0x001fe4000f8ec03f */
[----:B------:R-:W-:-:S04]  /*0200*/  UIADD3 UR4, -UR5, 0x100000, URZ ;  /* 0x0010000005047890 */ /* 0x000fc8000fffe13f */
[----:B------:R-:W-:Y:S02]  /*0210*/  USHF.L.U32 UR5, UR4, 0xb, URZ ;  /* 0x0000000b04057899 */ /* 0x000fe4000800063f */
[----:B------:R-:W-:Y:S01]  /*0220*/  USHF.L.U32 UR4, UR4, 0x1, URZ ;  /* 0x0000000104047899 */ /* 0x000fe2000800063f */
[----:B------:R-:W0:Y:S11]  /*0230*/  FENCE.VIEW.ASYNC.S ;  /* 0x00000000000073c6 */ /* 0x000e360000000000 */
[----:B0-----:R0:W1:Y:S01]  /*0240*/  SYNCS.EXCH.64 URZ, [UR8], UR4 ;  /* 0x00000004083f75b2 */ /* 0x0010620008000100 */
[----:B------:R0:W2:Y:S01]  /*0250*/  SYNCS.EXCH.64 URZ, [UR8+0x18], UR6 ;  /* 0x00001806083f75b2 */ /* 0x0000a20008000100 */
[----:B------:R0:W3:Y:S01]  /*0260*/  SYNCS.EXCH.64 URZ, [UR8+0x8], UR4 ;  /* 0x00000804083f75b2 */ /* 0x0000e20008000100 */
[----:B------:R0:W4:Y:S01]  /*0270*/  SYNCS.EXCH.64 URZ, [UR8+0x20], UR6 ;  /* 0x00002006083f75b2 */ /* 0x0001220008000100 */
[----:B------:R0:W0:Y:S01]  /*0280*/  SYNCS.EXCH.64 URZ, [UR8+0x10], UR4 ;  /* 0x00001004083f75b2 */ /* 0x0000220008000100 */
[----:B------:R0:W0:Y:S01]  /*0290*/  SYNCS.EXCH.64 URZ, [UR8+0x28], UR6 ;  /* 0x00002806083f75b2 */ /* 0x0000220008000100 */
[----:B------:R-:W-:Y:S01]  /*02a0*/  NOP ;  /* 0x0000000000007918 */ /* 0x000fe20000000000 */
.L_x_2:
[----:B------:R-:W5:Y:S01]  /*02b0*/  SHFL.IDX PT, R10, R0, RZ, 0x1f ;  /* 0x00001fff000a7589 */ /* 0x000f6200000e0000 */
[----:B------:R-:W-:Y:S01]  /*02c0*/  LEA.HI R3, R3, R16, RZ, 0x7 ;  /* 0x0000001003037211 */ /* 0x000fe200078f38ff */
[----:B------:R-:W1:Y:S01]  /*02d0*/  S2UR UR12, SR_CTAID.X ;  /* 0x00000000000c79c3 */ /* 0x000e620000002500 */
[----:B------:R-:W-:Y:S01]  /*02e0*/  ELECT P0, URZ, PT ;  /* 0x00000000003f782f */ /* 0x000fe20003800000 */
[----:B------:R-:W2:Y:S01]  /*02f0*/  SHFL.IDX PT, R9, R0, RZ, 0x1f ;  /* 0x00001fff00097589 */ /* 0x000ea200000e0000 */
[----:B------:R-:W-:Y:S02]  /*0300*/  LOP3.LUT R3, R3, 0xffffff80, RZ, 0xc0, !PT ;  /* 0xffffff8003037812 */ /* 0x000fe400078ec0ff */
[----:B------:R-:W-:Y:S01]  /*0310*/  ELECT P1, URZ, PT ;  /* 0x00000000003f782f */ /* 0x000fe20003820000 */
[----:B------:R-:W-:Y:S01]  /*0320*/  NOP ;  /* 0x0000000000007918 */ /* 0x000fe20000000000 */
[----:B------:R-:W3:Y:S01]  /*0330*/  S2R R12, SR_CTAID.Y ;  /* 0x00000000000c7919 */ /* 0x000ee20000002600 */
[----:B0-----:R-:W-:Y:S01]  /*0340*/  ULDC UR4, c[0x0][0x150] ;  /* 0x0000540000047ab9 */ /* 0x001fe20000000800 */
[----:B------:R-:W-:Y:S01]  /*0350*/  IMAD.IADD R14, R16, 0x1, -R3 ;  /* 0x00000001100e7824 */ /* 0x000fe200078e0a03 */
[----:B------:R-:W0:Y:S01]  /*0360*/  LDC R25, c[0x0][0x148] ;  /* 0x00005200ff197b82 */ /* 0x000e220000000800 */
[----:B------:R3:W4:Y:S01]  /*0370*/  SHFL.IDX PT, R11, R4, RZ, 0x1f ;  /* 0x00001fff040b7589 */ /* 0x00072200000e0000 */
[----:B------:R-:W-:Y:S01]  /*0380*/  UMOV UR11, 0x80 ;  /* 0x00000080000b7882 */ /* 0x000fe20000000000 */
[----:B------:R-:W-:Y:S01]  /*0390*/  NOP ;  /* 0x0000000000007918 */ /* 0x000fe20000000000 */
[----:B------:R-:W-:Y:S01]  /*03a0*/  SHF.R.S32.HI R23, RZ, 0x1f, R14 ;  /* 0x0000001fff177819 */ /* 0x000fe2000001140e */
[C---:B------:R-:W-:Y:S01]  /*03b0*/  VIADD R38, R5.reuse, 0xffffffff ;  /* 0xffffffff05267836 */ /* 0x040fe20000000000 */
[----:B------:R-:W-:-:S02]  /*03c0*/  ISETP.NE.AND P2, PT, R5, RZ, PT ;  /* 0x000000ff0500720c */ /* 0x000fc40003f45270 */
[----:B------:R-:W-:Y:S02]  /*03d0*/  LEA.HI R3, R23, R14, RZ, 0x3 ;  /* 0x0000000e17037211 */ /* 0x000fe400078f18ff */
[----:B------:R-:W-:Y:S02]  /*03e0*/  ISETP.GE.U32.AND P5, PT, R38, 0x2, PT ;  /* 0x000000022600780c */ /* 0x000fe40003fa6070 */
[--C-:B------:R-:W-:Y:S02]  /*03f0*/  SHF.R.S32.HI R7, RZ, 0x3, R3.reuse ;  /* 0x00000003ff077819 */ /* 0x100fe40000011403 */
[----:B-----5:R-:W-:Y:S02]  /*0400*/  ISETP.NE.OR P0, PT, R10, RZ, !P0 ;  /* 0x000000ff0a00720c */ /* 0x020fe40004705670 */
[----:B------:R-:W-:Y:S01]  /*0410*/  SHF.R.S32.HI R8, RZ, 0x1f, R3 ;  /* 0x0000001fff087819 */ /* 0x000fe20000011403 */
[----:B------:R-:W5:Y:S01]  /*0420*/  LDC R10, c[0x0][0x140] ;  /* 0x00005000ff0a7b82 */ /* 0x000f620000000800 */
[----:B--2---:R-:W-:-:S02]  /*0430*/  ISETP.NE.OR P1, PT, R9, RZ, !P1 ;  /* 0x000000ff0900720c */ /* 0x004fc40004f25670 */
[----:B------:R-:W-:Y:S02]  /*0440*/  LEA.HI R8, R8, R7, RZ, 0x2 ;  /* 0x0000000708087211 */ /* 0x000fe400078f10ff */
[----:B-1----:R-:W-:Y:S02]  /*0450*/  I2FP.F32.U32 R0, UR12 ;  /* 0x0000000c00007c45 */ /* 0x002fe40008201000 */
[----:B------:R-:W-:Y:S01]  /*0460*/  LOP3.LUT R8, R8, 0xfffffffc, RZ, 0xc0, !PT ;  /* 0xfffffffc08087812 */ /* 0x000fe200078ec0ff */
[----:B------:R-:W1:Y:S01]  /*0470*/  LDC R9, c[0x0][0x144] ;  /* 0x00005100ff097b82 */ /* 0x000e620000000800 */
[----:B------:R-:W-:Y:S01]  /*0480*/  SHF.R.S32.HI R3, RZ, 0x1f, R2 ;  /* 0x0000001fff037819 */ /* 0x000fe20000011402 */
[----:B------:R-:W-:Y:S01]  /*0490*/  VOTEU.ALL UP0, P0 ;  /* 0x00000000003f7886 */ /* 0x000fe20000000000 */
[----:B------:R-:W-:Y:S01]  /*04a0*/  FMUL R0, R0, UR4 ;  /* 0x0000000400007c20 */ /* 0x000fe20008400000 */
[----:B---3--:R-:W-:Y:S01]  /*04b0*/  I2FP.F32.U32 R4, R12 ;  /* 0x0000000c00047245 */ /* 0x008fe20000201000 */
[----:B------:R-:W-:Y:S01]  /*04c0*/  ULDC UR4, c[0x0][0x154] ;  /* 0x0000550000047ab9 */ /* 0x000fe20000000800 */
[----:B------:R-:W-:Y:S01]  /*04d0*/  VOTEU.ALL UP1, P1 ;  /* 0x00000000003f7886 */ /* 0x000fe20000820000 */
[----:B------:R-:W-:Y:S01]  /*04e0*/  IMAD.IADD R8, R7, 0x1, -R8 ;  /* 0x0000000107087824 */ /* 0x000fe200078e0a08 */
[----:B------:R-:W2:Y:S01]  /*04f0*/  @!UP0 S2UR UR7, SR_CgaCtaId ;  /* 0x00000000000789c3 */ /* 0x000ea20000008800 */
[----:B------:R-:W-:Y:S01]  /*0500*/  SHF.R.S32.HI R7, RZ, 0x1f, R6 ;  /* 0x0000001fff077819 */ /* 0x000fe20000011406 */
[----:B------:R-:W-:Y:S01]  /*0510*/  FMUL R4, R4, UR4 ;  /* 0x0000000404047c20 */ /* 0x000fe20008400000 */
[----:B------:R-:W-:Y:S01]  /*0520*/  LEA.HI R3, R3, R2, RZ, 0x2 ;  /* 0x0000000203037211 */ /* 0x000fe200078f10ff */
[----:B------:R-:W3:Y:S01]  /*0530*/  F2I.U32.TRUNC.NTZ R0, R0 ;  /* 0x0000000000007305 */ /* 0x000ee2000020f000 */
[----:B------:R-:W-:Y:S01]  /*0540*/  LEA.HI R7, R7, R6, RZ, 0x2 ;  /* 0x0000000607077211 */ /* 0x000fe200078f10ff */
[----:B------:R-:W-:Y:S01]  /*0550*/  UMOV UR4, 0x20 ;  /* 0x0000002000047882 */ /* 0x000fe20000000000 */
[----:B------:R-:W-:Y:S01]  /*0560*/  LOP3.LUT R3, R3, 0xfffffffc, RZ, 0xc0, !PT ;  /* 0xfffffffc03037812 */ /* 0x000fe200078ec0ff */
[----:B------:R-:W4:Y:S01]  /*0570*/  @!UP1 S2UR UR10, SR_CgaCtaId ;  /* 0x00000000000a99c3 */ /* 0x000f220000008800 */
[----:B------:R-:W-:Y:S01]  /*0580*/  LOP3.LUT R7, R7, 0x3ffffffc, RZ, 0xc0, !PT ;  /* 0x3ffffffc07077812 */ /* 0x000fe200078ec0ff */
[----:B------:R-:W-:Y:S01]  /*0590*/  @!UP0 UMOV UR6, 0x400 ;  /* 0x0000040000068882 */ /* 0x000fe20000000000 */
[----:B------:R-:W-:-:S04]  /*05a0*/  @!UP0 UIADD3 UR4, -UR4, 0x100000, URZ ;  /* 0x0010000004048890 */ /* 0x000fc8000fffe13f */
[----:B------:R-:W-:Y:S02]  /*05b0*/  @!UP0 USHF.L.U32 UR5, UR4, 0xb, URZ ;  /* 0x0000000b04058899 */ /* 0x000fe4000800063f */
[----:B------:R-:W-:Y:S01]  /*05c0*/  @!UP0 USHF.L.U32 UR4, UR4, 0x1, URZ ;  /* 0x0000000104048899 */ /* 0x000fe2000800063f */
[----:B------:R-:W0:Y:S01]  /*05d0*/  F2I.U32.TRUNC.NTZ R4, R4 ;  /* 0x0000000400047305 */ /* 0x000e22000020f000 */
[----:B------:R-:W-:Y:S01]  /*05e0*/  IMAD.IADD R17, R2, 0x1, -R3 ;  /* 0x0000000102117824 */ /* 0x000fe200078e0a03 */
[----:B------:R-:W-:Y:S01]  /*05f0*/  @!UP1 UMOV UR9, 0x400 ;  /* 0x0000040000099882 */ /* 0x000fe20000000000 */
[----:B------:R-:W-:Y:S01]  /*0600*/  IMAD.IADD R7, R6, 0x1, -R7 ;  /* 0x0000000106077824 */ /* 0x000fe200078e0a07 */
[----:B-----5:R-:W-:Y:S01]  /*0610*/  ISETP.EQ.U32.AND P4, PT, R10, 0x1, PT ;  /* 0x000000010a00780c */ /* 0x020fe20003f82070 */
[----:B------:R-:W-:Y:S01]  /*0620*/  VOTEU.ALL UP2, P1 ;  /* 0x00000000003f7886 */ /* 0x000fe20000840000 */
[----:B------:R-:W-:Y:S01]  /*0630*/  VOTEU.ALL UP3, P1 ;  /* 0x00000000003f7886 */ /* 0x000fe20000860000 */
[----:B------:R-:W-:Y:S01]  /*0640*/  IMAD R7, R7, 0x4, R8 ;  /* 0x0000000407077824 */ /* 0x000fe200078e0208 */
[----:B------:R-:W-:Y:S01]  /*0650*/  VOTEU.ALL UP4, P1 ;  /* 0x00000000003f7886 */ /* 0x000fe20000880000 */
[----:B------:R-:W-:Y:S01]  /*0660*/  VOTEU.ALL UP5, P1 ;  /* 0x00000000003f7886 */ /* 0x000fe200008a0000 */
[----:B------:R-:W-:Y:S01]  /*0670*/  ISETP.NE.AND P1, PT, R17, 0x3, PT ;  /* 0x000000031100780c */ /* 0x000fe20003f25270 */
[----:B------:R-:W-:Y:S01]  /*0680*/  IMAD.SHL.U32 R10, R7, 0x4, RZ ;  /* 0x00000004070a7824 */ /* 0x000fe200078e00ff */
[----:B--2---:R-:W-:Y:S01]  /*0690*/  @!UP0 ULEA UR8, UR7, UR6, 0x18 ;  /* 0x0000000607088291 */ /* 0x004fe2000f8ec03f */
[----:B---3--:R-:W-:Y:S01]  /*06a0*/  IMAD.MOV R0, RZ, RZ, -R0 ;  /* 0x000000ffff007224 */ /* 0x008fe200078e0a00 */
[----:B------:R-:W-:-:S04]  /*06b0*/  @!UP1 UIADD3 UR6, -UR11, 0x100000, URZ ;  /* 0x001000000b069890 */ /* 0x000fc8000fffe13f */
[----:B------:R-:W-:Y:S02]  /*06c0*/  @!UP1 USHF.L.U32 UR7, UR6, 0xb, URZ ;  /* 0x0000000b06079899 */ /* 0x000fe4000800063f */
[----:B------:R-:W-:Y:S01]  /*06d0*/  @!UP1 USHF.L.U32 UR6, UR6, 0x1, URZ ;  /* 0x0000000106069899 */ /* 0x000fe2000800063f */
[----:B0-----:R-:W-:Y:S01]  /*06e0*/  IMAD.MOV R24, RZ, RZ, -R4 ;  /* 0x000000ffff187224 */ /* 0x001fe200078e0a04 */
[----:B------:R-:W-:Y:S01]  /*06f0*/  VOTEU.ALL UP0, P0 ;  /* 0x00000000003f7886 */ /* 0x000fe20000000000 */
[----:B------:R-:W-:Y:S01]  /*0700*/  LOP3.LUT R10, R7, 0xc, R10, 0x78, !PT ;  /* 0x0000000c070a7812 */ /* 0x000fe200078e780a */
[----:B-1----:R-:W-:Y:S01]  /*0710*/  IMAD R22, R9, R0, UR12 ;  /* 0x0000000c09167e24 */ /* 0x002fe2000f8e0200 */
[----:B------:R-:W-:Y:S01]  /*0720*/  ISETP.EQ.OR P1, PT, R17, RZ, !P1 ;  /* 0x000000ff1100720c */ /* 0x000fe20004f22670 */
[----:B----4-:R-:W-:Y:S01]  /*0730*/  @!UP1 ULEA UR9, UR10, UR9, 0x18 ;  /* 0x000000090a099291 */ /* 0x010fe2000f8ec03f */
[----:B------:R-:W-:Y:S01]  /*0740*/  IMAD R3, R25, R24, R12 ;  /* 0x0000001819037224 */ /* 0x000fe200078e020c */
[----:B------:R-:W-:Y:S01]  /*0750*/  VOTEU.ALL UP1, P0 ;  /* 0x00000000003f7886 */ /* 0x000fe20000020000 */
[----:B------:R-:W-:Y:S01]  /*0760*/  LOP3.LUT P0, RZ, R14, 0x7, RZ, 0xc0, !PT ;  /* 0x000000070eff7812 */ /* 0x000fe2000780c0ff */
[----:B------:R-:W0:Y:S02]  /*0770*/  FENCE.VIEW.ASYNC.S ;  /* 0x00000000000073c6 */ /* 0x000e240000000000 */
[----:B0-----:R0:W1:Y:S01]  /*0780*/  @!UP0 SYNCS.EXCH.64 URZ, [UR8+0x60], UR4 ;  /* 0x00006004083f85b2 */ /* 0x0010620008000100 */
[----:B------:R-:W-:-:S02]  /*0790*/  ISETP.EQ.AND P1, PT, R5, RZ, P1 ;  /* 0x000000ff0500720c */ /* 0x000fc40000f22270 */
[----:B------:R-:W-:Y:S02]  /*07a0*/  ISETP.NE.AND P3, PT, R3, R10, PT ;  /* 0x0000000a0300720c */ /* 0x000fe40003f65270 */
[----:B------:R-:W-:Y:S02]  /*07b0*/  ISETP.LT.U32.AND P0, PT, R10, 0x2, !P0 ;  /* 0x000000020a00780c */ /* 0x000fe40004701070 */
[----:B------:R-:W-:Y:S02]  /*07c0*/  ISETP.EQ.OR P3, PT, R22, RZ, !P3 ;  /* 0x000000ff1600720c */ /* 0x000fe40005f62670 */
[----:B------:R-:W-:Y:S02]  /*07d0*/  SEL R7, RZ, 0x1, !P1 ;  /* 0x00000001ff077807 */ /* 0x000fe40004800000 */
[----:B------:R-:W-:Y:S02]  /*07e0*/  R2UR UR15, R11 ;  /* 0x000000000b0f72ca */ /* 0x000fe400000e0000 */
[----:B------:R-:W-:-:S02]  /*07f0*/  PLOP3.LUT P0, PT, P0, P3, PT, 0x80, 0x0 ;  /* 0x000000000000781c */ /* 0x000fc40000707070 */
[----:B------:R-:W-:Y:S01]  /*0800*/  SEL R7, R7, 0x2, P5 ;  /* 0x0000000207077807 */ /* 0x000fe20002800000 */
[----:B------:R0:W2:Y:S01]  /*0810*/  @!UP1 SYNCS.EXCH.64 URZ, [UR8+0x68], UR4 ;  /* 0x00006804083f95b2 */ /* 0x0000a20008000100 */
[----:B------:R-:W-:Y:S01]  /*0820*/  NOP ;  /* 0x0000000000007918 */ /* 0x000fe20000000000 */
[----:B------:R0:W3:Y:S01]  /*0830*/  @!UP2 SYNCS.EXCH.64 URZ, [UR9+0x40], UR6 ;  /* 0x00004006093fa5b2 */ /* 0x0000e20008000100 */
[----:B------:R0:W4:Y:S01]  /*0840*/  @!UP3 SYNCS.EXCH.64 URZ, [UR9+0x48], UR6 ;  /* 0x00004806093fb5b2 */ /* 0x0001220008000100 */
[----:B------:R0:W0:Y:S01]  /*0850*/  @!UP4 SYNCS.EXCH.64 URZ, [UR9+0x50], UR6 ;  /* 0x00005006093fc5b2 */ /* 0x0000220008000100 */
[----:B------:R0:W0:Y:S01]  /*0860*/  @!UP5 SYNCS.EXCH.64 URZ, [UR9+0x58], UR6 ;  /* 0x00005806093fd5b2 */ /* 0x0000220008000100 */
[----:B------:R-:W-:Y:S01]  /*0870*/  NOP ;  /* 0x0000000000007918 */ /* 0x000fe20000000000 */
[----:B------:R-:W-:Y:S05]  /*0880*/  @!P4 BRA `(.L_x_3) ;  /* 0x000000000008c947 */ /* 0x000fea0003800000 */
[----:B01234-:R-:W-:Y:S01]  /*0890*/  UCGABAR_ARV ;  /* 0x00000000000079c7 */ /* 0x01ffe20008000000 */
[----:B------:R-:W-:Y:S05]  /*08a0*/  BRA `(.L_x_4) ;  /* 0x0000000000047947 */ /* 0x000fea0003800000 */
.L_x_3:
[----:B01234-:R-:W-:Y:S01]  /*08b0*/  NOP ;  /* 0x0000000000007918 */ /* 0x01ffe20000000000 */
.L_x_4:
[----:B------:R-:W-:Y:S01]  /*08c0*/  ULDC.64 UR4, c[0x0][0x598] ;  /* 0x0001660000047ab9 */ /* 0x000fe20000000a00 */
[----:B------:R-:W-:Y:S01]  /*08d0*/  ULDC.64 UR18, c[0x0][0x208] ;  /* 0x0000820000127ab9 */ /* 0x000fe20000000a00 */
[----:B------:R-:W-:-:S04]  /*08e0*/  ISETP.NE.U32.AND P1, PT, RZ, UR4, PT ;  /* 0x00000004ff007c0c */ /* 0x000fc8000bf25070 */
[----:B------:R-:W-:-:S13]  /*08f0*/  ISETP.NE.AND.EX P1, PT, RZ, UR5, PT, P1 ;  /* 0x00000005ff007c0c */ /* 0x000fda000bf25310 */
[----:B------:R-:W-:Y:S05]  /*0900*/  @!P1 BRA `(.L_x_5) ;  /* 0x00000000001c9947 */ /* 0x000fea0003800000 */
[----:B------:R-:W0:Y:S02]  /*0910*/  LDC.64 R2, c[0x0][0x598] ;  /* 0x00016600ff027b82 */ /* 0x000e240000000a00 */
[----:B0-----:R-:W2:Y:S02]  /*0920*/  LDG.E.64 R2, desc[UR18][R2.64] ;  /* 0x0000001202027981 */ /* 0x001ea4000c1e1b00 */
[----:B--2---:R-:W-:-:S04]  /*0930*/  ISETP.NE.U32.AND P1, PT, R2, RZ, PT ;  /* 0x000000ff0200720c */ /* 0x004fc80003f25070 */
[----:B------:R-:W-:-:S13]  /*0940*/  ISETP.NE.AND.EX P1, PT, R3, RZ, PT, P1 ;  /* 0x000000ff0300720c */ /* 0x000fda0003f25310 */
[----:B------:R-:W-:Y:S05]  /*0950*/  @!P1 BRA `(.L_x_5) ;  /* 0x0000000000089947 */ /* 0x000fea0003800000 */
[----:B------:R0:W5:Y:S01]  /*0960*/  LD.E R11, desc[UR18][R2.64] ;  /* 0x00000012020b7980 */ /* 0x000162000c101900 */
[----:B------:R-:W-:Y:S05]  /*0970*/  BRA `(.L_x_6) ;  /* 0x0000000000207947 */ /* 0x000fea0003800000 */
.L_x_5:
[----:B------:R-:W-:Y:S02]  /*0980*/  ULDC.64 UR4, c[0x0][0x588] ;  /* 0x0001620000047ab9 */ /* 0x000fe40000000a00 */
[----:B------:R-:W-:-:S04]  /*0990*/  ISETP.NE.U32.AND P1, PT, RZ, UR4, PT ;  /* 0x00000004ff007c0c */ /* 0x000fc8000bf25070 */
[----:B------:R-:W-:-:S13]  /*09a0*/  ISETP.NE.AND.EX P1, PT, RZ, UR5, PT, P1 ;  /* 0x00000005ff007c0c */ /* 0x000fda000bf25310 */
[----:B------:R-:W-:Y:S05]  /*09b0*/  @!P1 BRA `(.L_x_7) ;  /* 0x00000000000c9947 */ /* 0x000fea0003800000 */
[----:B------:R-:W0:Y:S02]  /*09c0*/  LDC.64 R2, c[0x0][0x588] ;  /* 0x00016200ff027b82 */ /* 0x000e240000000a00 */
[----:B0-----:R1:W5:Y:S01]  /*09d0*/  LDG.E R11, desc[UR18][R2.64] ;  /* 0x00000012020b7981 */ /* 0x001362000c1e1900 */
[----:B------:R-:W-:Y:S05]  /*09e0*/  BRA `(.L_x_6) ;  /* 0x0000000000047947 */ /* 0x000fea0003800000 */
.L_x_7:
[----:B------:R-:W2:Y:S02]  /*09f0*/  LDC R11, c[0x0][0x580] ;  /* 0x00016000ff0b7b82 */ /* 0x000ea40000000800 */
.L_x_6:
[----:B------:R-:W-:Y:S02]  /*0a00*/  ULDC.64 UR4, c[0x0][0x5a0] ;  /* 0x0001680000047ab9 */ /* 0x000fe40000000a00 */
[----:B------:R-:W-:-:S04]  /*0a10*/  ISETP.NE.U32.AND P1, PT, RZ, UR4, PT ;  /* 0x00000004ff007c0c */ /* 0x000fc8000bf25070 */
[----:B------:R-:W-:-:S13]  /*0a20*/  ISETP.NE.AND.EX P1, PT, RZ, UR5, PT, P1 ;  /* 0x00000005ff007c0c */ /* 0x000fda000bf25310 */
[----:B------:R-:W-:Y:S05]  /*0a30*/  @!P1 BRA `(.L_x_8) ;  /* 0x00000000001c9947 */ /* 0x000fea0003800000 */
[----:B01----:R-:W0:Y:S02]  /*0a40*/  LDC.64 R2, c[0x0][0x5a0] ;  /* 0x00016800ff027b82 */ /* 0x003e240000000a00 */
[----:B0-----:R-:W3:Y:S02]  /*0a50*/  LDG.E.64 R2, desc[UR18][R2.64] ;  /* 0x0000001202027981 */ /* 0x001ee4000c1e1b00 */
[----:B---3--:R-:W-:-:S04]  /*0a60*/  ISETP.NE.U32.AND P1, PT, R2, RZ, PT ;  /* 0x000000ff0200720c */ /* 0x008fc80003f25070 */
[----:B------:R-:W-:-:S13]  /*0a70*/  ISETP.NE.AND.EX P1, PT, R3, RZ, PT, P1 ;  /* 0x000000ff0300720c */ /* 0x000fda0003f25310 */
[----:B------:R-:W-:Y:S05]  /*0a80*/  @!P1 BRA `(.L_x_8) ;  /* 0x0000000000089947 */ /* 0x000fea0003800000 */
[----:B------:R0:W5:Y:S01]  /*0a90*/  LD.E R15, desc[UR18][R2.64] ;  /* 0x00000012020f7980 */ /* 0x000162000c101900 */
[----:B------:R-:W-:Y:S05]  /*0aa0*/  BRA `(.L_x_9) ;  /* 0x0000000000207947 */ /* 0x000fea0003800000 */
.L_x_8:
[----:B------:R-:W-:Y:S02]  /*0ab0*/  ULDC.64 UR4, c[0x0][0x590] ;  /* 0x0001640000047ab9 */ /* 0x000fe40000000a00 */
[----:B------:R-:W-:-:S04]  /*0ac0*/  ISETP.NE.U32.AND P1, PT, RZ, UR4, PT ;  /* 0x00000004ff007c0c */ /* 0x000fc8000bf25070 */
[----:B------:R-:W-:-:S13]  /*0ad0*/  ISETP.NE.AND.EX P1, PT, RZ, UR5, PT, P1 ;  /* 0x00000005ff007c0c */ /* 0x000fda000bf25310 */
[----:B------:R-:W-:Y:S05]  /*0ae0*/  @!P1 BRA `(.L_x_10) ;  /* 0x00000000000c9947 */ /* 0x000fea0003800000 */
[----:B01----:R-:W0:Y:S02]  /*0af0*/  LDC.64 R2, c[0x0][0x590] ;  /* 0x00016400ff027b82 */ /* 0x003e240000000a00 */
[----:B0-----:R1:W5:Y:S01]  /*0b00*/  LDG.E R15, desc[UR18][R2.64] ;  /* 0x00000012020f7981 */ /* 0x001362000c1e1900 */
[----:B------:R-:W-:Y:S05]  /*0b10*/  BRA `(.L_x_9) ;  /* 0x0000000000047947 */ /* 0x000fea0003800000 */
.L_x_10:
[----:B------:R-:W3:Y:S02]  /*0b20*/  LDC R15, c[0x0][0x584] ;  /* 0x00016100ff0f7b82 */ /* 0x000ee40000000800 */
.L_x_9:
[----:B------:R-:W4:Y:S01]  /*0b30*/  LDC R0, c[0x0][0x65c] ;  /* 0x00019700ff007b82 */ /* 0x000f220000000800 */
[----:B------:R-:W-:Y:S01]  /*0b40*/  ULDC UR8, c[0x0][0x28c] ;  /* 0x0000a30000087ab9 */ /* 0x000fe20000000800 */
[----:B------:R-:W-:Y:S01]  /*0b50*/  ISETP.NE.AND P1, PT, R5, 0x2, PT ;  /* 0x000000020500780c */ /* 0x000fe20003f25270 */
[----:B------:R-:W-:Y:S01]  /*0b60*/  UIADD3 UR8, UR8, 0x1f, URZ ;  /* 0x0000001f08087890 */ /* 0x000fe2000fffe03f */
[----:B------:R-:W-:Y:S01]  /*0b70*/  IMAD.U32 R4, RZ, RZ, UR12 ;  /* 0x0000000cff047e24 */ /* 0x000fe2000f8e00ff */
[----:B------:R-:W-:Y:S01]  /*0b80*/  UMOV UR5, URZ ;  /* 0x0000003f00057c82 */ /* 0x000fe20008000000 */
[----:B------:R-:W-:Y:S01]  /*0b90*/  UMOV UR4, URZ ;  /* 0x0000003f00047c82 */ /* 0x000fe20008000000 */
[----:B------:R-:W-:-:S04]  /*0ba0*/  USHF.R.S32.HI UR9, URZ, 0x1f, UR8 ;  /* 0x0000001f3f097899 */ /* 0x000fc80008011408 */
[----:B------:R-:W-:-:S04]  /*0bb0*/  ULEA.HI UR9, UR9, UR8, URZ, 0x5 ;  /* 0x0000000809097291 */ /* 0x000fc8000f8f283f */
[----:B------:R-:W-:Y:S01]  /*0bc0*/  USHF.R.S32.HI UR13, URZ, 0x5, UR9 ;  /* 0x000000053f0d7899 */ /* 0x000fe20008011409 */
[----:B----4-:R-:W-:-:S13]  /*0bd0*/  ISETP.NE.AND P3, PT, R0, 0x1, PT ;  /* 0x000000010000780c */ /* 0x010fda0003f65270 */
[----:B01----:R-:W0:Y:S01]  /*0be0*/  @P3 LDC R3, c[0x0][0x10] ;  /* 0x00000400ff033b82 */ /* 0x003e220000000800 */
[----:B------:R-:W-:Y:S02]  /*0bf0*/  @P3 IMAD.MOV.U32 R13, RZ, RZ, RZ ;  /* 0x000000ffff0d3224 */ /* 0x000fe400078e00ff */
[----:B------:R-:W-:-:S05]  /*0c00*/  @P3 IMAD.MOV.U32 R5, RZ, RZ, RZ ;  /* 0x000000ffff053224 */ /* 0x000fca00078e00ff */
[----:B------:R-:W1:Y:S01]  /*0c10*/  @!P3 LDC R9, c[0x0][0xc] ;  /* 0x00000300ff09bb82 */ /* 0x000e620000000800 */
[----:B------:R-:W-:Y:S01]  /*0c20*/  ULDC UR6, c[0x0][0xc] ;  /* 0x0000030000067ab9 */ /* 0x000fe20000000800 */
[----:B------:R-:W-:Y:S02]  /*0c30*/  ULDC UR7, c[0x0][0x10] ;  /* 0x0000040000077ab9 */ /* 0x000fe40000000800 */
[----:B------:R-:W-:-:S04]  /*0c40*/  UIMAD.WIDE.U32 UR6, UR6, UR7, URZ ;  /* 0x00000007060672a5 */ /* 0x000fc8000f8e003f */
[----:B------:R-:W4:Y:S01]  /*0c50*/  LDC R8, c[0x0][0x14] ;  /* 0x00000500ff087b82 */ /* 0x000f220000000800 */
[----:B0-----:R-:W-:-:S04]  /*0c60*/  @P3 IMAD.WIDE.U32 R2, R3, UR12, R12 ;  /* 0x0000000c03023c25 */ /* 0x001fc8000f8e000c */
[----:B------:R-:W-:Y:S02]  /*0c70*/  @P3 IMAD.IADD R3, R3, 0x1, R5 ;  /* 0x0000000103033824 */ /* 0x000fe400078e0205 */
[----:B------:R-:W-:Y:S02]  /*0c80*/  IMAD.MOV.U32 R5, RZ, RZ, RZ ;  /* 0x000000ffff057224 */ /* 0x000fe400078e00ff */
[----:B-1----:R-:W-:-:S04]  /*0c90*/  @!P3 IMAD.WIDE.U32 R4, R12, R9, R4 ;  /* 0x000000090c04b225 */ /* 0x002fc800078e0004 */
[----:B------:R-:W-:Y:S02]  /*0ca0*/  @!P3 IMAD.MOV.U32 R2, RZ, RZ, R4 ;  /* 0x000000ffff02b224 */ /* 0x000fe400078e0004 */
[C---:B----4-:R-:W-:Y:S02]  /*0cb0*/  IMAD R19, R8.reuse, UR7, RZ ;  /* 0x0000000708137c24 */ /* 0x050fe4000f8e02ff */
[----:B------:R-:W-:Y:S01]  /*0cc0*/  IMAD.WIDE.U32 R8, R8, UR6, RZ ;  /* 0x0000000608087c25 */ /* 0x000fe2000f8e00ff */
[----:B------:R-:W-:-:S03]  /*0cd0*/  ULDC.64 UR6, c[0x0][0x650] ;  /* 0x0001940000067ab9 */ /* 0x000fc60000000a00 */
[----:B------:R-:W-:Y:S02]  /*0ce0*/  @!P3 IMAD.MOV.U32 R3, RZ, RZ, R5 ;  /* 0x000000ffff03b224 */ /* 0x000fe400078e0005 */
[----:B------:R-:W-:Y:S01]  /*0cf0*/  IMAD.IADD R0, R9, 0x1, R19 ;  /* 0x0000000109007824 */ /* 0x000fe200078e0213 */
[----:B------:R-:W-:Y:S06]  /*0d00*/  @P1 BRA `(.L_x_11) ;  /* 0x0000000000201947 */ /* 0x000fec0003800000 */
[----:B------:R-:W-:Y:S01]  /*0d10*/  UISETP.GE.U32.AND UP0, UPT, UR13, 0x3, UPT ;  /* 0x000000030d00788c */ /* 0x000fe2000bf06070 */
[----:B------:R-:W-:Y:S01]  /*0d20*/  IADD3 R2, P1, R2, R8, RZ ;  /* 0x0000000802027210 */ /* 0x000fe20007f3e0ff */
[----:B------:R-:W-:-:S04]  /*0d30*/  UIMAD.WIDE.U32 UR4, UR13, -0x55555555, URZ ;  /* 0xaaaaaaab0d0478a5 */ /* 0x000fc8000f8e003f */
[----:B------:R-:W-:Y:S01]  /*0d40*/  USHF.R.U32.HI UR5, URZ, 0x1, UR5 ;  /* 0x000000013f057899 */ /* 0x000fe20008011605 */
[----:B------:R-:W-:Y:S02]  /*0d50*/  IMAD.X R3, R0, 0x1, R3, P1 ;  /* 0x0000000100037824 */ /* 0x000fe400008e0603 */
[----:B------:R-:W-:Y:S02]  /*0d60*/  UMOV UR4, URZ ;  /* 0x0000003f00047c82 */ /* 0x000fe40008000000 */
[----:B------:R-:W-:Y:S02]  /*0d70*/  @UP0 ULOP3.LUT UR4, UR5, 0x1, URZ, 0xc0, !UPT ;  /* 0x0000000105040892 */ /* 0x000fe4000f8ec03f */
[----:B------:R-:W-:-:S12]  /*0d80*/  UIMAD UR5, UR5, -0x3, UR13 ;  /* 0xfffffffd050578a4 */ /* 0x000fd8000f8e020d */
.L_x_11:
[----:B------:R-:W-:Y:S01]  /*0d90*/  ISETP.GE.U32.AND P1, PT, R2, UR6, PT ;  /* 0x0000000602007c0c */ /* 0x000fe2000bf26070 */
[----:B------:R-:W-:Y:S01]  /*0da0*/  IMAD.MOV.U32 R6, RZ, RZ, -0x1 ;  /* 0xffffffffff067424 */ /* 0x000fe200078e00ff */
[----:B------:R-:W-:Y:S01]  /*0db0*/  PRMT R18, RZ, 0x7610, R18 ;  /* 0x00007610ff127816 */ /* 0x000fe20000000012 */
[----:B------:R-:W-:Y:S01]  /*0dc0*/  IMAD.MOV.U32 R5, RZ, RZ, -0x1 ;  /* 0xffffffffff057424 */ /* 0x000fe200078e00ff */
[----:B------:R-:W-:Y:S01]  /*0dd0*/  ISETP.GE.U32.AND.EX P1, PT, R3, UR7, PT, P1 ;  /* 0x0000000703007c0c */ /* 0x000fe2000bf26110 */
[----:B------:R-:W-:-:S12]  /*0de0*/  IMAD.MOV.U32 R4, RZ, RZ, -0x1 ;  /* 0xffffffffff047424 */ /* 0x000fd800078e00ff */
[----:B------:R-:W-:Y:S05]  /*0df0*/  @P1 BRA `(.L_x_12) ;  /* 0x0000000400241947 */ /* 0x000fea0003800000 */
[----:B------:R-:W0:Y:S01]  /*0e00*/  LDC.64 R28, c[0x0][0x628] ;  /* 0x00018a00ff1c7b82 */ /* 0x000e220000000a00 */
[----:B------:R-:W-:Y:S02]  /*0e10*/  IMAD.MOV.U32 R4, RZ, RZ, R2 ;  /* 0x000000ffff047224 */ /* 0x000fe400078e0002 */
[----:B------:R-:W-:-:S05]  /*0e20*/  IMAD.MOV.U32 R5, RZ, RZ, R3 ;  /* 0x000000ffff057224 */ /* 0x000fca00078e0003 */
[----:B------:R-:W1:Y:S08]  /*0e30*/  LDC R6, c[0x0][0x630] ;  /* 0x00018c00ff067b82 */ /* 0x000e700000000800 */
[----:B------:R-:W4:Y:S01]  /*0e40*/  LDC.64 R30, c[0x0][0x620] ;  /* 0x00018800ff1e7b82 */ /* 0x000f220000000a00 */
[----:B0-----:R-:W-:-:S04]  /*0e50*/  ISETP.NE.U32.AND P1, PT, R28, RZ, PT ;  /* 0x000000ff1c00720c */ /* 0x001fc80003f25070 */
[----:B------:R-:W-:-:S13]  /*0e60*/  ISETP.NE.AND.EX P1, PT, R29, RZ, PT, P1 ;  /* 0x000000ff1d00720c */ /* 0x000fda0003f25310 */
[----:B-1--4-:R-:W-:Y:S05]  /*0e70*/  @!P1 BRA `(.L_x_13) ;  /* 0x0000000000289947 */ /* 0x012fea0003800000 */
[----:B------:R-:W0:Y:S02]  /*0e80*/  LDC R21, c[0x0][0x634] ;  /* 0x00018d00ff157b82 */ /* 0x000e240000000800 */
[----:B0-----:R-:W-:-:S05]  /*0e90*/  IADD3 R21, P1, R2, R21, RZ ;  /* 0x0000001502157210 */ /* 0x001fca0007f3e0ff */
[----:B------:R-:W-:-:S04]  /*0ea0*/  IMAD.X R27, RZ, RZ, R3, P1 ;  /* 0x000000ffff1b7224 */ /* 0x000fc800008e0603 */
[----:B------:R-:W-:-:S04]  /*0eb0*/  IMAD.WIDE.U32 R4, R27, R28, RZ ;  /* 0x0000001c1b047225 */ /* 0x000fc800078e00ff */
[----:B------:R-:W-:-:S04]  /*0ec0*/  IMAD.WIDE.U32 R18, P1, R21, R29, R4 ;  /* 0x0000001d15127225 */ /* 0x000fc80007820004 */
[----:B------:R-:W-:-:S04]  /*0ed0*/  IMAD.WIDE.U32 R4, R21, R28, RZ ;  /* 0x0000001c15047225 */ /* 0x000fc800078e00ff */
[----:B------:R-:W-:Y:S01]  /*0ee0*/  IMAD.X R21, RZ, RZ, RZ, P1 ;  /* 0x000000ffff157224 */ /* 0x000fe200008e06ff */
[----:B------:R-:W-:Y:S01]  /*0ef0*/  IADD3 RZ, P1, R5, R18, RZ ;  /* 0x0000001205ff7210 */ /* 0x000fe20007f3e0ff */
[----:B------:R-:W-:-:S04]  /*0f00*/  IMAD.MOV.U32 R20, RZ, RZ, R19 ;  /* 0x000000ffff147224 */ /* 0x000fc800078e0013 */
[----:B------:R-:W-:-:S08]  /*0f10*/  IMAD.WIDE.U32.X R4, R27, R29, R20, P1 ;  /* 0x0000001d1b047225 */ /* 0x000fd000008e0414 */
.L_x_13:
[----:B------:R-:W0:Y:S01]  /*0f20*/  LDC.64 R32, c[0x0][0x640] ;  /* 0x00019000ff207b82 */ /* 0x000e220000000a00 */
[-CC-:B------:R-:W-:Y:S01]  /*0f30*/  SHF.R.U64 R34, R4, R6.reuse, R5.reuse ;  /* 0x0000000604227219 */ /* 0x180fe20000001205 */
[----:B------:R-:W-:Y:S01]  /*0f40*/  IMAD.MOV.U32 R37, RZ, RZ, 0x1 ;  /* 0x00000001ff257424 */ /* 0x000fe200078e00ff */
[----:B------:R-:W-:Y:S02]  /*0f50*/  SHF.R.U32.HI R4, RZ, R6, R5 ;  /* 0x00000006ff047219 */ /* 0x000fe40000011605 */
[----:B------:R-:W-:-:S03]  /*0f60*/  IADD3 R19, P1, RZ, -R34, RZ ;  /* 0x80000022ff137210 */ /* 0x000fc60007f3e0ff */
[----:B------:R-:W1:Y:S02]  /*0f70*/  LDC R18, c[0x0][0x618] ;  /* 0x00018600ff127b82 */ /* 0x000e640000000800 */
[----:B------:R-:W-:-:S04]  /*0f80*/  IMAD.X R5, RZ, RZ, ~R4, P1 ;  /* 0x000000ffff057224 */ /* 0x000fc800008e0e04 */
[-C--:B------:R-:W-:Y:S02]  /*0f90*/  IMAD R6, R5, R30.reuse, RZ ;  /* 0x0000001e05067224 */ /* 0x080fe400078e02ff */
[----:B------:R-:W4:Y:S01]  /*0fa0*/  LDC R21, c[0x0][0x608] ;  /* 0x00018200ff157b82 */ /* 0x000f220000000800 */
[----:B------:R-:W-:-:S04]  /*0fb0*/  IMAD.WIDE.U32 R4, R19, R30, R2 ;  /* 0x0000001e13047225 */ /* 0x000fc800078e0002 */
[----:B------:R-:W-:-:S03]  /*0fc0*/  IMAD R19, R19, R31, R6 ;  /* 0x0000001f13137224 */ /* 0x000fc600078e0206 */
[----:B------:R-:W2:Y:S01]  /*0fd0*/  LDC R26, c[0x0][0x658] ;  /* 0x00019600ff1a7b82 */ /* 0x000ea20000000800 */
[----:B------:R-:W-:Y:S01]  /*0fe0*/  IMAD.IADD R5, R5, 0x1, R19 ;  /* 0x0000000105057824 */ /* 0x000fe200078e0213 */
[----:B0-----:R-:W-:Y:S01]  /*0ff0*/  ISETP.NE.U32.AND P1, PT, R32, RZ, PT ;  /* 0x000000ff2000720c */ /* 0x001fe20003f25070 */
[----:B------:R-:W-:-:S03]  /*1000*/  IMAD.MOV.U32 R19, RZ, RZ, -0x1 ;  /* 0xffffffffff137424 */ /* 0x000fc600078e00ff */
[----:B------:R-:W-:Y:S02]  /*1010*/  ISETP.NE.AND.EX P1, PT, R33, RZ, PT, P1 ;  /* 0x000000ff2100720c */ /* 0x000fe40003f25310 */
[----:B------:R-:W0:Y:S01]  /*1020*/  LDC R31, c[0x0][0x600] ;  /* 0x00018000ff1f7b82 */ /* 0x000e220000000800 */
[-CC-:B-1----:R-:W-:Y:S02]  /*1030*/  SHF.R.U64 R29, R4, R18.reuse, R5.reuse ;  /* 0x00000012041d7219 */ /* 0x182fe40000001205 */
[----:B------:R-:W-:-:S05]  /*1040*/  SHF.R.U32.HI R4, RZ, R18, R5 ;  /* 0x00000012ff047219 */ /* 0x000fca0000011605 */
[----:B------:R-:W1:Y:S01]  /*1050*/  LDC R28, c[0x0][0x648] ;  /* 0x00019200ff1c7b82 */ /* 0x000e620000000800 */
[-CC-:B----4-:R-:W-:Y:S02]  /*1060*/  SHF.R.U64 R39, R29, R21.reuse, R4.reuse ;  /* 0x000000151d277219 */ /* 0x190fe40000001204 */
[----:B------:R-:W-:-:S05]  /*1070*/  SHF.R.U32.HI R5, RZ, R21, R4 ;  /* 0x00000015ff057219 */ /* 0x000fca0000011604 */
[----:B------:R-:W4:Y:S01]  /*1080*/  LDC R35, c[0x0][0x638] ;  /* 0x00018e00ff237b82 */ /* 0x000f220000000800 */
[-C--:B--2---:R-:W-:Y:S02]  /*1090*/  SHF.L.U32 R4, R19, R26.reuse, RZ ;  /* 0x0000001a13047219 */ /* 0x084fe400000006ff */
[--C-:B------:R-:W-:Y:S02]  /*10a0*/  SHF.R.U64 R36, R39, R26, R5.reuse ;  /* 0x0000001a27247219 */ /* 0x100fe40000001205 */
[----:B------:R-:W-:Y:S02]  /*10b0*/  LOP3.LUT R6, RZ, R4, RZ, 0x33, !PT ;  /* 0x00000004ff067212 */ /* 0x000fe400078e33ff */
[----:B------:R-:W-:Y:S01]  /*10c0*/  SHF.R.U32.HI R5, RZ, R26, R5 ;  /* 0x0000001aff057219 */ /* 0x000fe20000011605 */
[----:B------:R-:W2:Y:S01]  /*10d0*/  LDC R30, c[0x0][0x610] ;  /* 0x00018400ff1e7b82 */ /* 0x000ea20000000800 */
[----:B------:R-:W-:Y:S01]  /*10e0*/  IMAD.MOV.U32 R4, RZ, RZ, R36 ;  /* 0x000000ffff047224 */ /* 0x000fe200078e0024 */
[----:B------:R-:W-:Y:S06]  /*10f0*/  @!P1 BRA `(.L_x_14) ;  /* 0x0000000000289947 */ /* 0x000fec0003800000 */
[----:B------:R-:W3:Y:S02]  /*1100*/  LDC R21, c[0x0][0x64c] ;  /* 0x00019300ff157b82 */ /* 0x000ee40000000800 */
[----:B---3--:R-:W-:-:S05]  /*1110*/  IADD3 R21, P1, R36, R21, RZ ;  /* 0x0000001524157210 */ /* 0x008fca0007f3e0ff */
        /* <DEDUP_REMOVED lines=8> */
.L_x_14:
[----:B-1----:R-:W-:Y:S01]  /*11a0*/  SHF.R.U64 R13, R4, R28, R5 ;  /* 0x0000001c040d7219 */ /* 0x002fe20000001205 */
[----:B------:R-:W-:Y:S01]  /*11b0*/  @P3 IMAD R22, R25, R24, R12 ;  /* 0x0000001819163224 */ /* 0x000fe200078e020c */
[----:B------:R-:W-:Y:S02]  /*11c0*/  SHF.L.U32 R4, R37, R26, RZ ;  /* 0x0000001a25047219 */ /* 0x000fe400000006ff */
[----:B------:R-:W-:Y:S01]  /*11d0*/  LOP3.LUT R5, R39, R6, RZ, 0xc0, !PT ;  /* 0x0000000627057212 */ /* 0x000fe200078ec0ff */
[----:B0-----:R-:W-:Y:S02]  /*11e0*/  VIADD R6, R31, 0xffffffff ;  /* 0xffffffff1f067836 */ /* 0x001fe40000000000 */
[----:B------:R-:W-:Y:S02]  /*11f0*/  IMAD.MOV R18, RZ, RZ, -R13 ;  /* 0x000000ffff127224 */ /* 0x000fe400078e0a0d */
[----:B------:R-:W-:Y:S01]  /*1200*/  IMAD R5, R4, R13, R5 ;  /* 0x0000000d04057224 */ /* 0x000fe200078e0205 */
[----:B------:R-:W-:Y:S01]  /*1210*/  LOP3.LUT R13, R29, R6, RZ, 0xc0, !PT ;  /* 0x000000061d0d7212 */ /* 0x000fe200078ec0ff */
[----:B----4-:R-:W-:-:S02]  /*1220*/  IMAD R4, R18, R35, R36 ;  /* 0x0000002312047224 */ /* 0x010fc400078e0224 */
[----:B--2---:R-:W-:Y:S02]  /*1230*/  IMAD R6, R5, R30, R22 ;  /* 0x0000001e05067224 */ /* 0x004fe400078e0216 */
[----:B------:R-:W-:Y:S02]  /*1240*/  IMAD R13, R4, R31, R13 ;  /* 0x0000001f040d7224 */ /* 0x000fe400078e020d */
[----:B------:R-:W-:Y:S02]  /*1250*/  IMAD.MOV.U32 R18, RZ, RZ, 0x1 ;  /* 0x00000001ff127424 */ /* 0x000fe400078e00ff */
[----:B------:R-:W-:Y:S01]  /*1260*/  IMAD.MOV.U32 R4, RZ, RZ, R34 ;  /* 0x000000ffff047224 */ /* 0x000fe200078e0022 */
[----:B------:R-:W-:Y:S02]  /*1270*/  SEL R5, R13, R6, !P3 ;  /* 0x000000060d057207 */ /* 0x000fe40005800000 */
[----:B------:R-:W-:-:S07]  /*1280*/  SEL R6, R6, R13, !P3 ;  /* 0x0000000d06067207 */ /* 0x000fce0005800000 */
.L_x_12:
[----:B------:R-:W-:Y:S05]  /*1290*/  @!P4 BRA `(.L_x_15) ;  /* 0x00000000000cc947 */ /* 0x000fea0003800000 */
[----:B------:R-:W-:Y:S01]  /*12a0*/  UCGABAR_WAIT ;  /* 0x0000000000007dc7 */ /* 0x000fe20008000000 */
[----:B------:R-:W-:Y:S01]  /*12b0*/  CCTL.IVALL ;  /* 0x00000000ff00798f */ /* 0x000fe20002000000 */
[----:B------:R-:W-:Y:S05]  /*12c0*/  BRA `(.L_x_16) ;  /* 0x0000000000047947 */ /* 0x000fea0003800000 */
.L_x_15:
[----:B------:R-:W-:Y:S06]  /*12d0*/  BAR.SYNC.DEFER_BLOCKING 0x0 ;  /* 0x0000000000007b1d */ /* 0x000fec0000010000 */
.L_x_16:
[----:B------:R-:W-:Y:S05]  /*12e0*/  @!P2 BRA `(.L_x_17) ;  /* 0x0000006c0038a947 */ /* 0x000fea0003800000 */
[----:B------:R-:W-:-:S13]  /*12f0*/  ISETP.GT.U32.AND P1, PT, R38, 0x1, PT ;  /* 0x000000012600780c */ /* 0x000fda0003f24070 */
[----:B------:R-:W-:Y:S05]  /*1300*/  @P1 EXIT ;  /* 0x000000000000194d */ /* 0x000fea0003800000 */
.L_x_18:
[----:B------:R-:W-:-:S08]  /*1310*/  NOP ;  /* 0x0000000000007918 */ /* 0x000fd00000000000 */
[----:B------:R-:W0:Y:S02]  /*1320*/  USETMAXREG.TRY_ALLOC.CTAPOOL UP0, 0xe8 ;  /* 0x000000e8000079c8 */ /* 0x000e240008000600 */
[----:B0-----:R-:W-:-:S13]  /*1330*/  PLOP3.LUT P1, PT, PT, PT, UP0, 0x80, 0x0 ;  /* 0x000000000000781c */ /* 0x001fda0003f2f008 */
[----:B------:R-:W-:Y:S05]  /*1340*/  @!P1 BRA `(.L_x_18) ;  /* 0xfffffffc00f09947 */ /* 0x000fea000383ffff */
[----:B------:R-:W-:-:S13]  /*1350*/  LOP3.LUT P1, RZ, R18, 0xff, RZ, 0xc0, !PT ;  /* 0x000000ff12ff7812 */ /* 0x000fda000782c0ff */
[----:B------:R-:W-:Y:S05]  /*1360*/  @!P1 EXIT ;  /* 0x000000000000994d */ /* 0x000fea0003800000 */
[----:B------:R-:W0:Y:S01]  /*1370*/  S2UR UR6, SR_CgaCtaId ;  /* 0x00000000000679c3 */ /* 0x000e220000008800 */
[CC--:B------:R-:W-:Y:S01]  /*1380*/  LEA.HI R13, R23.reuse, R14.reuse, RZ, 0x2 ;  /* 0x0000000e170d7211 */ /* 0x0c0fe200078f10ff */
[----:B------:R-:W-:Y:S01]  /*1390*/  UIADD3 UR7, UR15, -0x1, URZ ;  /* 0xffffffff0f077890 */ /* 0x000fe2000fffe03f */
[----:B------:R-:W-:Y:S01]  /*13a0*/  LEA.HI R23, R23, R14, RZ, 0x5 ;  /* 0x0000000e17177211 */ /* 0x000fe200078f28ff */
[----:B------:R-:W-:Y:S01]  /*13b0*/  UMOV UR12, 0x400 ;  /* 0x00000400000c7882 */ /* 0x000fe20000000000 */
[--C-:B------:R-:W-:Y:S01]  /*13c0*/  SHF.R.S32.HI R12, RZ, 0x2, R13.reuse ;  /* 0x00000002ff0c7819 */ /* 0x100fe2000001140d */
[----:B------:R-:W-:Y:S01]  /*13d0*/  UISETP.LT.AND UP0, UPT, UR13, 0x1, UPT ;  /* 0x000000010d00788c */ /* 0x000fe2000bf01270 */
[----:B------:R-:W-:Y:S01]  /*13e0*/  SHF.R.S32.HI R17, RZ, 0x1f, R13 ;  /* 0x0000001fff117819 */ /* 0x000fe2000001140d */
[----:B------:R-:W-:Y:S01]  /*13f0*/  USHF.L.U32 UR20, UR13, 0x1, URZ ;  /* 0x000000010d147899 */ /* 0x000fe2000800063f */
[----:B------:R-:W-:Y:S01]  /*1400*/  SHF.R.S32.HI R23, RZ, 0x5, R23 ;  /* 0x00000005ff177819 */ /* 0x000fe20000011417 */
[----:B------:R-:W-:Y:S01]  /*1410*/  USEL UR14, UR13, 0x1, UP0 ;  /* 0x000000010d0e7887 */ /* 0x000fe20008000000 */
[----:B------:R-:W-:Y:S01]  /*1420*/  LEA.HI R17, R17, R12, RZ, 0x3 ;  /* 0x0000000c11117211 */ /* 0x000fe200078f18ff */
[----:B------:R-:W-:Y:S01]  /*1430*/  UISETP.NE.AND UP0, UPT, UR7, URZ, UPT ;  /* 0x0000003f0700728c */ /* 0x000fe2000bf05270 */
[----:B------:R-:W-:Y:S01]  /*1440*/  LOP3.LUT R149, R7, 0x1, RZ, 0xfc, !PT ;  /* 0x0000000107957812 */ /* 0x000fe200078efcff */
[----:B------:R-:W-:Y:S01]  /*1450*/  UIADD3 UR14, -UR14, UR13, URZ ;  /* 0x0000000d0e0e7290 */ /* 0x000fe2000fffe13f */
[----:B------:R-:W-:-:S05]  /*1460*/  LOP3.LUT R17, R17, 0xfffffff8, RZ, 0xc0, !PT ;  /* 0xfffffff811117812 */ /* 0x000fca00078ec0ff */
[----:B------:R-:W-:Y:S01]  /*1470*/  IMAD.IADD R12, R12, 0x1, -R17 ;  /* 0x000000010c0c7824 */ /* 0x000fe200078e0a11 */
[----:B------:R-:W-:Y:S01]  /*1480*/  LOP3.LUT R17, R13, 0xfffffffc, RZ, 0xc0, !PT ;  /* 0xfffffffc0d117812 */ /* 0x000fe200078ec0ff */
[----:B0-----:R-:W-:-:S03]  /*1490*/  ULEA UR12, UR6, UR12, 0x18 ;  /* 0x0000000c060c7291 */ /* 0x001fc6000f8ec03f */
[--C-:B------:R-:W-:Y:S01]  /*14a0*/  SHF.R.S32.HI R13, RZ, 0x1f, R12.reuse ;  /* 0x0000001fff0d7819 */ /* 0x100fe2000001140c */
[----:B------:R-:W-:Y:S01]  /*14b0*/  USHF.L.U32 UR6, UR7, 0x3, URZ ;  /* 0x0000000307067899 */ /* 0x000fe2000800063f */
[C-C-:B------:R-:W-:Y:S01]  /*14c0*/  IMAD R16, R23.reuse, -0x10, -R12.reuse ;  /* 0xfffffff017107824 */ /* 0x140fe200078e0a0c */
[----:B------:R-:W-:Y:S01]  /*14d0*/  USEL UR7, URZ, 0x1, UP0 ;  /* 0x000000013f077887 */ /* 0x000fe20008000000 */
[----:B------:R-:W-:Y:S01]  /*14e0*/  IMAD.IADD R14, R14, 0x1, -R17 ;  /* 0x000000010e0e7824 */ /* 0x000fe200078e0a11 */
[----:B------:R-:W-:Y:S01]  /*14f0*/  ULOP3.LUT UR6, UR6, 0x8, URZ, 0xc0, !UPT ;  /* 0x0000000806067892 */ /* 0x000fe2000f8ec03f */
[----:B------:R-:W-:Y:S01]  /*1500*/  IMAD.WIDE R12, R23, 0x10, R12 ;  /* 0x00000010170c7825 */ /* 0x000fe200078e020c */
[----:B------:R-:W-:Y:S02]  /*1510*/  UIADD3 UR21, UR12, 0x40, URZ ;  /* 0x000000400c157890 */ /* 0x000fe4000fffe03f */
[----:B------:R-:W-:Y:S01]  /*1520*/  ULOP3.LUT UR22, UR6, 0x8, URZ, 0x3c, !UPT ;  /* 0x0000000806167892 */ /* 0x000fe2000f8e3c3f */
[----:B------:R-:W-:Y:S01]  /*1530*/  IMAD.U32 R150, RZ, RZ, UR7 ;  /* 0x00000007ff967e24 */ /* 0x000fe2000f8e00ff */
[----:B------:R-:W-:-:S02]  /*1540*/  ULOP3.LUT UR16, UR6, 0x18, URZ, 0x3c, !UPT ;  /* 0x0000001806107892 */ /* 0x000fc4000f8e3c3f */
[----:B------:R-:W-:Y:S01]  /*1550*/  ULEA UR15, UR15, UR21, 0x3 ;  /* 0x000000150f0f7291 */ /* 0x000fe2000f8e183f */
[----:B------:R-:W-:Y:S02]  /*1560*/  ULDC UR6, c[0x0][0x284] ;  /* 0x0000a10000067ab9 */ /* 0x000fe40000000800 */
[----:B------:R-:W-:-:S09]  /*1570*/  VIADD R16, R16, UR6 ;  /* 0x0000000610107c36 */ /* 0x000fd20008000000 */
.L_x_173:
[----:B------:R-:W-:Y:S01]  /*1580*/  SHF.L.U32 R17, R150, 0x1f, RZ ;  /* 0x0000001f96117819 */ /* 0x000fe200000006ff */
[----:B------:R-:W0:Y:S01]  /*1590*/  LDC R18, c[0x0][0x28c] ;  /* 0x0000a300ff127b82 */ /* 0x000e220000000800 */
[----:B------:R-:W-:Y:S01]  /*15a0*/  UMOV UR6, URZ ;  /* 0x0000003f00067c82 */ /* 0x000fe20008000000 */
[----:B------:R-:W-:Y:S01]  /*15b0*/  UMOV UR17, UR5 ;  /* 0x0000000500117c82 */ /* 0x000fe20008000000 */
[----:B-1----:R-:W1:Y:S01]  /*15c0*/  SYNCS.PHASECHK.TRANS64.TRYWAIT P1, [UR15+-0x8], R17 ;  /* 0xfffff811ff0075a7 */ /* 0x002e62000802014f */
[----:B0-----:R-:W-:Y:S01]  /*15d0*/  ISETP.GE.AND P2, PT, R18, 0x1, PT ;  /* 0x000000011200780c */ /* 0x001fe20003f46270 */
[----:B-1-34-:R-:W-:-:S12]  /*15e0*/  @!P1 BRA `(.L_x_19) ;  /* 0x0000007800509947 */ /* 0x01afd80003800000 */
.L_x_194:
[----:B------:R-:W-:Y:S01]  /*15f0*/  UMOV UR7, URZ ;  /* 0x0000003f00077c82 */ /* 0x000fe20008000000 */
[----:B------:R-:W-:Y:S01]  /*1600*/  UMOV UR8, URZ ;  /* 0x0000003f00087c82 */ /* 0x000fe20008000000 */
[----:B------:R-:W-:Y:S02]  /*1610*/  CS2R R88, SRZ ;  /* 0x0000000000587805 */ /* 0x000fe4000001ff00 */
[----:B------:R-:W-:Y:S01]  /*1620*/  CS2R R22, SRZ ;  /* 0x0000000000167805 */ /* 0x000fe2000001ff00 */
[----:B0-----:R-:W-:Y:S01]  /*1630*/  IMAD.MOV.U32 R17, RZ, RZ, RZ ;  /* 0x000000ffff117224 */ /* 0x001fe200078e00ff */
[----:B------:R-:W-:Y:S02]  /*1640*/  CS2R R90, SRZ ;  /* 0x00000000005a7805 */ /* 0x000fe4000001ff00 */
[----:B------:R-:W-:Y:S02]  /*1650*/  CS2R R92, SRZ ;  /* 0x00000000005c7805 */ /* 0x000fe4000001ff00 */
[----:B------:R-:W-:-:S02]  /*1660*/  CS2R R94, SRZ ;  /* 0x00000000005e7805 */ /* 0x000fc4000001ff00 */
[----:B------:R-:W-:Y:S02]  /*1670*/  CS2R R96, SRZ ;  /* 0x0000000000607805 */ /* 0x000fe4000001ff00 */
[----:B------:R-:W-:Y:S02]  /*1680*/  CS2R R98, SRZ ;  /* 0x0000000000627805 */ /* 0x000fe4000001ff00 */
[----:B------:R-:W-:Y:S02]  /*1690*/  CS2R R100, SRZ ;  /* 0x0000000000647805 */ /* 0x000fe4000001ff00 */
        /* <DEDUP_REMOVED lines=22> */
[----:B------:R-:W-:Y:S01]  /*1800*/  CS2R R146, SRZ ;  /* 0x0000000000927805 */ /* 0x000fe2000001ff00 */
[----:B------:R-:W-:Y:S01]  /*1810*/  IMAD.MOV.U32 R148, RZ, RZ, RZ ;  /* 0x000000ffff947224 */ /* 0x000fe200078e00ff */
[----:B------:R-:W-:Y:S01]  /*1820*/  CS2R R24, SRZ ;  /* 0x0000000000187805 */ /* 0x000fe2000001ff00 */
[----:B------:R-:W-:Y:S01]  /*1830*/  IMAD.U32 R151, RZ, RZ, UR4 ;  /* 0x00000004ff977e24 */ /* 0x000fe2000f8e00ff */
        /* <DEDUP_REMOVED lines=30> */
[----:B------:R-:W-:Y:S01]  /*1a20*/  CS2R R86, SRZ ;  /* 0x0000000000567805 */ /* 0x000fe2000001ff00 */
[----:B------:R-:W-:Y:S06]  /*1a30*/  @!P2 BRA `(.L_x_20) ;  /* 0x000000080028a947 */ /* 0x000fec0003800000 */
[----:B------:R-:W-:-:S13]  /*1a40*/  ISETP.NE.AND P2, PT, R149, 0x3, PT ;  /* 0x000000039500780c */ /* 0x000fda0003f45270 */
[----:B------:R-:W-:Y:S05]  /*1a50*/  @!P2 BRA `(.L_x_21) ;  /* 0x000000000004a947 */ /* 0x000fea0003800000 */
[----:B------:R-:W-:Y:S01]  /*1a60*/  BPT.TRAP 0x1 ;  /* 0x000000040000795c */ /* 0x000fe20000300000 */
.L_x_21:
[----:B------:R-:W-:Y:S01]  /*1a70*/  ULEA UR6, UR5, UR12, 0x3 ;  /* 0x0000000c05067291 */ /* 0x000fe2000f8e183f */
[----:B------:R-:W-:-:S05]  /*1a80*/  IMAD.U32 R17, RZ, RZ, UR4 ;  /* 0x00000004ff117e24 */ /* 0x000fca000f8e00ff */
[----:B------:R-:W-:-:S04]  /*1a90*/  SHF.L.U32 R17, R17, 0x1f, RZ ;  /* 0x0000001f11117819 */ /* 0x000fc800000006ff */
[----:B------:R0:W1:Y:S01]  /*1aa0*/  SYNCS.PHASECHK.TRANS64.TRYWAIT P1, [UR6], R17 ;  /* 0x00000011ff0075a7 */ /* 0x0000620008020146 */
[----:B------:R-:W-:Y:S05]  /*1ab0*/  @!P2 BRA `(.L_x_22) ;  /* 0x000000000004a947 */ /* 0x000fea0003800000 */
[----:B------:R-:W-:Y:S01]  /*1ac0*/  BPT.TRAP 0x1 ;  /* 0x000000040000795c */ /* 0x000fe20000300000 */
.L_x_22:
[----:B-1----:R-:W-:Y:S05]  /*1ad0*/  @P1 BRA `(.L_x_23) ;  /* 0x0000000000081947 */ /* 0x002fea0003800000 */
[----:B------:R-:W1:Y:S02]  /*1ae0*/  SYNCS.PHASECHK.TRANS64.TRYWAIT P1, [UR6], R17 ;  /* 0x00000011ff0075a7 */ /* 0x000e640008020146 */
[----:B-1----:R-:W-:Y:S05]  /*1af0*/  @!P1 BRA `(.L_x_24) ;  /* 0x0000007400249947 */ /* 0x002fea0003800000 */
.L_x_23:
[----:B------:R-:W-:Y:S01]  /*1b00*/  UIADD3 UR7, UR12, 0x1900, URZ ;  /* 0x000019000c077890 */ /* 0x000fe2000fffe03f */
[----:B------:R-:W-:Y:S01]  /*1b10*/  WARPGROUP.ARRIVE ;  /* 0x00000000000079c5 */ /* 0x000fe20000000000 */
[----:B------:R-:W-:Y:S01]  /*1b20*/  UIADD3 UR6, UR12, 0x100, URZ ;  /* 0x000001000c067890 */ /* 0x000fe2000fffe03f */
[----:B------:R-:W-:Y:S01]  /*1b30*/  CS2R R88, SRZ ;  /* 0x0000000000587805 */ /* 0x000fe2000001ff00 */
[----:B------:R-:W-:Y:S01]  /*1b40*/  USHF.R.U32.HI UR7, URZ, 0x4, UR7 ;  /* 0x000000043f077899 */ /* 0x000fe20008011607 */
[----:B------:R-:W-:Y:S01]  /*1b50*/  CS2R R22, SRZ ;  /* 0x0000000000167805 */ /* 0x000fe2000001ff00 */
[----:B------:R-:W-:Y:S01]  /*1b60*/  USHF.R.U32.HI UR6, URZ, 0x4, UR6 ;  /* 0x000000043f067899 */ /* 0x000fe20008011606 */
[----:B01----:R-:W-:Y:S01]  /*1b70*/  IMAD.MOV.U32 R17, RZ, RZ, RZ ;  /* 0x000000ffff117224 */ /* 0x003fe200078e00ff */
[----:B------:R-:W-:Y:S01]  /*1b80*/  ULOP3.LUT UR7, UR7, 0x3fff, URZ, 0xc0, !UPT ;  /* 0x00003fff07077892 */ /* 0x000fe2000f8ec03f */
[----:B------:R-:W-:Y:S01]  /*1b90*/  CS2R R90, SRZ ;  /* 0x00000000005a7805 */ /* 0x000fe2000001ff00 */
[----:B------:R-:W-:Y:S01]  /*1ba0*/  ULOP3.LUT UR6, UR6, 0x3fff, URZ, 0xc0, !UPT ;  /* 0x00003fff06067892 */ /* 0x000fe2000f8ec03f */
[----:B------:R-:W-:Y:S01]  /*1bb0*/  CS2R R92, SRZ ;  /* 0x00000000005c7805 */ /* 0x000fe2000001ff00 */
[----:B------:R-:W-:Y:S01]  /*1bc0*/  ULOP3.LUT UR7, UR7, 0x10000, URZ, 0xfc, !UPT ;  /* 0x0001000007077892 */ /* 0x000fe2000f8efc3f */
[----:B------:R-:W-:Y:S01]  /*1bd0*/  CS2R R94, SRZ ;  /* 0x00000000005e7805 */ /* 0x000fe2000001ff00 */
[----:B------:R-:W-:Y:S01]  /*1be0*/  ULOP3.LUT UR6, UR6, 0x10000, URZ, 0xfc, !UPT ;  /* 0x0001000006067892 */ /* 0x000fe2000f8efc3f */
[----:B------:R-:W-:Y:S01]  /*1bf0*/  CS2R R96, SRZ ;  /* 0x0000000000607805 */ /* 0x000fe2000001ff00 */
[----:B------:R-:W-:Y:S01]  /*1c00*/  ULEA UR10, UR5, UR7, 0x8 ;  /* 0x00000007050a7291 */ /* 0x000fe2000f8e403f */
[----:B------:R-:W-:Y:S01]  /*1c10*/  CS2R R98, SRZ ;  /* 0x0000000000627805 */ /* 0x000fe2000001ff00 */
[----:B------:R-:W-:Y:S01]  /*1c20*/  ULEA UR8, UR5, UR6, 0x7 ;  /* 0x0000000605087291 */ /* 0x000fe2000f8e383f */
[----:B------:R-:W-:Y:S01]  /*1c30*/  CS2R R100, SRZ ;  /* 0x0000000000647805 */ /* 0x000fe2000001ff00 */
[----:B------:R-:W-:Y:S01]  /*1c40*/  ULDC UR7, c[0x0][0x50c] ;  /* 0x0001430000077ab9 */ /* 0x000fe20000000800 */
[----:B------:R-:W-:Y:S01]  /*1c50*/  UMOV UR9, 0xc0000010 ;  /* 0xc000001000097882 */ /* 0x000fe20000000000 */
[----:B------:R-:W-:Y:S01]  /*1c60*/  UISETP.NE.AND UP0, UPT, UR7, 0x1, UPT ;  /* 0x000000010700788c */ /* 0x000fe2000bf05270 */
[----:B------:R-:W-:Y:S01]  /*1c70*/  CS2R R102, SRZ ;  /* 0x0000000000667805 */ /* 0x000fe2000001ff00 */
[----:B------:R-:W-:Y:S01]  /*1c80*/  UMOV UR11, 0xc0000010 ;  /* 0xc0000010000b7882 */ /* 0x000fe20000000000 */
[----:B------:R-:W-:Y:S01]  /*1c90*/  UMOV UR6, 0x1 ;  /* 0x0000000100067882 */ /* 0x000fe20000000000 */
[----:B------:R-:W-:Y:S01]  /*1ca0*/  USEL UR7, URZ, 0x1, UP0 ;  /* 0x000000013f077887 */ /* 0x000fe20008000000 */
[----:B------:R-:W-:Y:S01]  /*1cb0*/  QGMMA.64x128x32.F32.E4M3.E4M3 R24, gdesc[UR8], RZ, !UPT, gsb0 ;  /* 0x01e00000081879f3 */ /* 0x000fe2000c0008ff */
[----:B------:R-:W-:-:S02]  /*1cc0*/  CS2R R104, SRZ ;  /* 0x0000000000687805 */ /* 0x000fc4000001ff00 */
[----:B------:R-:W-:Y:S02]  /*1cd0*/  CS2R R106, SRZ ;  /* 0x00000000006a7805 */ /* 0x000fe4000001ff00 */
[----:B------:R-:W-:Y:S02]  /*1ce0*/  CS2R R108, SRZ ;  /* 0x00000000006c7805 */ /* 0x000fe4000001ff00 */
[----:B------:R-:W-:Y:S02]  /*1cf0*/  CS2R R110, SRZ ;  /* 0x00000000006e7805 */ /* 0x000fe4000001ff00 */
[----:B------:R-:W-:Y:S02]  /*1d00*/  ISETP.NE.AND P1, PT, RZ, UR7, PT ;  /* 0x00000007ff007c0c */ /* 0x000fe4000bf25270 */
        /* <DEDUP_REMOVED lines=18> */
[----:B------:R-:W-:Y:S01]  /*1e30*/  IMAD.MOV.U32 R148, RZ, RZ, RZ ;  /* 0x000000ffff947224 */ /* 0x000fe200078e00ff */
[----:B------:R-:W-:Y:S06]  /*1e40*/  @!P1 BRA `(.L_x_25) ;  /* 0x0000000400089947 */ /* 0x000fec0003800000 */
[----:B------:R-:W-:Y:S02]  /*1e50*/  WARPGROUP.DEPBAR.LE gsb0, 0x0 ;  /* 0x00008000000079c5 */ /* 0x000fe40000010000 */
[----:B------:R-:W-:-:S01]  /*1e60*/  FADD R147, RZ, R24 ;  /* 0x00000018ff937221 */ /* 0x000fc20000000000 */
[----:B------:R-:W-:Y:S01]  /*1e70*/  FADD R148, RZ, R25 ;  /* 0x00000019ff947221 */ /* 0x000fe20000000000 */
        /* <DEDUP_REMOVED lines=62> */
[----:B------:R-:W-:-:S06]  /*2260*/  UMOV UR6, URZ ;  /* 0x0000003f00067c82 */ /* 0x000fcc0008000000 */
.L_x_25:
[----:B------:R-:W-:-:S04]  /*2270*/  UIADD3 UR17, UR5, 0x1, URZ ;  /* 0x0000000105117890 */ /* 0x000fc8000fffe03f */
[----:B------:R-:W-:-:S04]  /*2280*/  UISETP.NE.AND UP0, UPT, UR17, 0x3, UPT ;  /* 0x000000031100788c */ /* 0x000fc8000bf05270 */
[----:B------:R-:W-:Y:S02]  /*2290*/  USEL UR8, URZ, 0x1, UP0 ;  /* 0x000000013f087887 */ /* 0x000fe40008000000 */
[----:B------:R-:W-:Y:S02]  /*22a0*/  USEL UR17, UR17, URZ, UP0 ;  /* 0x0000003f11117287 */ /* 0x000fe40008000000 */
[----:B------:R-:W-:-:S06]  /*22b0*/  ULOP3.LUT UR8, UR4, UR8, URZ, 0x3c, !UPT ;  /* 0x0000000804087292 */ /* 0x000fcc000f8e3c3f */
[----:B------:R-:W-:Y:S01]  /*22c0*/  IMAD.U32 R151, RZ, RZ, UR8 ;  /* 0x00000008ff977e24 */ /* 0x000fe2000f8e00ff */
[----:B------:R-:W-:-:S06]  /*22d0*/  UMOV UR8, 0x1 ;  /* 0x0000000100087882 */ /* 0x000fcc0000000000 */
.L_x_20:
[----:B------:R-:W-:-:S06]  /*22e0*/  UISETP.GE.AND UP0, UPT, UR14, 0x1, UPT ;  /* 0x000000010e00788c */ /* 0x000fcc000bf06270 */
[----:B------:R-:W-:-:S13]  /*22f0*/  PLOP3.LUT P1, PT, PT, PT, UP0, 0x80, 0x0 ;  /* 0x000000000000781c */ /* 0x000fda0003f2f008 */
[----:B------:R-:W-:Y:S05]  /*2300*/  @!P1 BRA `(.L_x_26) ;  /* 0x0000000400f09947 */ /* 0x000fea0003800000 */
[----:B------:R-:W-:Y:S01]  /*2310*/  IMAD.U32 R18, RZ, RZ, UR14 ;  /* 0x0000000eff127e24 */ /* 0x000fe2000f8e00ff */
[----:B------:R-:W-:Y:S01]  /*2320*/  ULDC UR23, c[0x0][0x50c] ;  /* 0x0001430000177ab9 */ /* 0x000fe20000000800 */
[----:B------:R-:W-:-:S07]  /*2330*/  IMAD.U32 R19, RZ, RZ, UR5 ;  /* 0x00000005ff137e24 */ /* 0x000fce000f8e00ff */
.L_x_34:
[----:B------:R-:W-:-:S13]  /*2340*/  ISETP.NE.AND P2, PT, R149, 0x3, PT ;  /* 0x000000039500780c */ /* 0x000fda0003f45270 */
[----:B0-----:R-:W-:Y:S05]  /*2350*/  @!P2 BRA `(.L_x_27) ;  /* 0x000000000004a947 */ /* 0x001fea0003800000 */
[----:B------:R-:W-:Y:S01]  /*2360*/  BPT.TRAP 0x1 ;  /* 0x000000040000795c */ /* 0x000fe20000300000 */
.L_x_27:
[----:B------:R-:W-:Y:S01]  /*2370*/  ULEA UR9, UR17, UR12, 0x3 ;  /* 0x0000000c11097291 */ /* 0x000fe2000f8e183f */
[----:B------:R-:W-:-:S08]  /*2380*/  SHF.L.U32 R20, R151, 0x1f, RZ ;  /* 0x0000001f97147819 */ /* 0x000fd000000006ff */
[----:B------:R0:W1:Y:S01]  /*2390*/  SYNCS.PHASECHK.TRANS64.TRYWAIT P1, [UR9], R20 ;  /* 0x00000014ff0075a7 */ /* 0x0000620008020149 */
[----:B------:R-:W-:Y:S05]  /*23a0*/  @!P2 BRA `(.L_x_28) ;  /* 0x000000000004a947 */ /* 0x000fea0003800000 */
[----:B------:R-:W-:Y:S01]  /*23b0*/  BPT.TRAP 0x1 ;  /* 0x000000040000795c */ /* 0x000fe20000300000 */
.L_x_28:
[----:B-1----:R-:W-:Y:S05]  /*23c0*/  @P1 BRA `(.L_x_29) ;  /* 0x0000000000081947 */ /* 0x002fea0003800000 */
[----:B------:R-:W1:Y:S02]  /*23d0*/  SYNCS.PHASECHK.TRANS64.TRYWAIT P1, [UR9], R20 ;  /* 0x00000014ff0075a7 */ /* 0x000e640008020149 */
[----:B-1----:R-:W-:Y:S05]  /*23e0*/  @!P1 BRA `(.L_x_30) ;  /* 0x0000006c00009947 */ /* 0x002fea0003800000 */
.L_x_29:
[----:B------:R-:W-:Y:S01]  /*23f0*/  UIADD3 UR9, UR12, 0x100, URZ ;  /* 0x000001000c097890 */ /* 0x000fe2000fffe03f */
[----:B------:R-:W-:Y:S01]  /*2400*/  WARPGROUP.ARRIVE ;  /* 0x00000000000079c5 */ /* 0x000fe20000000000 */
[----:B------:R-:W-:Y:S02]  /*2410*/  UIADD3 UR10, UR12, 0x1900, URZ ;  /* 0x000019000c0a7890 */ /* 0x000fe4000fffe03f */
[----:B------:R-:W-:Y:S02]  /*2420*/  UISETP.NE.AND UP0, UPT, UR7, URZ, UPT ;  /* 0x0000003f0700728c */ /* 0x000fe4000bf05270 */
[----:B------:R-:W-:Y:S02]  /*2430*/  USHF.R.U32.HI UR9, URZ, 0x4, UR9 ;  /* 0x000000043f097899 */ /* 0x000fe40008011609 */
[----:B------:R-:W-:Y:S02]  /*2440*/  USHF.R.U32.HI UR10, URZ, 0x4, UR10 ;  /* 0x000000043f0a7899 */ /* 0x000fe4000801160a */
[----:B------:R-:W-:-:S02]  /*2450*/  USEL UR8, UR8, URZ, !UP0 ;  /* 0x0000003f08087287 */ /* 0x000fc4000c000000 */
[----:B------:R-:W-:Y:S02]  /*2460*/  ULOP3.LUT UR9, UR9, 0x3fff, URZ, 0xc0, !UPT ;  /* 0x00003fff09097892 */ /* 0x000fe4000f8ec03f */
[----:B------:R-:W-:Y:S02]  /*2470*/  ULOP3.LUT UR10, UR10, 0x3fff, URZ, 0xc0, !UPT ;  /* 0x00003fff0a0a7892 */ /* 0x000fe4000f8ec03f */
[----:B------:R-:W-:Y:S02]  /*2480*/  UISETP.NE.U32.AND UP0, UPT, UR8, URZ, UPT ;  /* 0x0000003f0800728c */ /* 0x000fe4000bf05070 */
[----:B------:R-:W-:Y:S02]  /*2490*/  ULOP3.LUT UR8, UR9, 0x10000, URZ, 0xfc, !UPT ;  /* 0x0001000009087892 */ /* 0x000fe4000f8efc3f */
[----:B------:R-:W-:Y:S02]  /*24a0*/  ULOP3.LUT UR10, UR10, 0x10000, URZ, 0xfc, !UPT ;  /* 0x000100000a0a7892 */ /* 0x000fe4000f8efc3f */
[----:B------:R-:W-:-:S02]  /*24b0*/  ULEA UR8, UR17, UR8, 0x7 ;  /* 0x0000000811087291 */ /* 0x000fc4000f8e383f */
[----:B------:R-:W-:Y:S01]  /*24c0*/  ULEA UR10, UR17, UR10, 0x8 ;  /* 0x0000000a110a7291 */ /* 0x000fe2000f8e403f */
[----:B------:R-:W-:Y:S01]  /*24d0*/  UMOV UR9, 0xc0000010 ;  /* 0xc000001000097882 */ /* 0x000fe20000000000 */
[----:B------:R-:W-:Y:S01]  /*24e0*/  UMOV UR11, 0xc0000010 ;  /* 0xc0000010000b7882 */ /* 0x000fe20000000000 */
[----:B------:R-:W-:-:S06]  /*24f0*/  UIADD3 UR6, UR6, 0x1, URZ ;  /* 0x0000000106067890 */ /* 0x000fcc000fffe03f */
[----:B------:R-:W-:Y:S01]  /*2500*/  QGMMA.64x128x32.F32.E4M3.E4M3 R24, gdesc[UR8], R24, UP0, gsb0 ;  /* 0x01e00000081879f3 */ /* 0x000fe2000b800818 */
[----:B------:R-:W-:-:S04]  /*2510*/  UISETP.NE.AND UP0, UPT, UR6, UR23, UPT ;  /* 0x000000170600728c */ /* 0x000fc8000bf05270 */
[----:B------:R-:W-:-:S06]  /*2520*/  USEL UR7, URZ, 0x1, UP0 ;  /* 0x000000013f077887 */ /* 0x000fcc0008000000 */
[----:B------:R-:W-:Y:S01]  /*2530*/  ISETP.NE.AND P1, PT, RZ, UR7, PT ;  /* 0x00000007ff007c0c */ /* 0x000fe2000bf25270 */
[----:B------:R-:W-:-:S12]  /*2540*/  WARPGROUP.DEPBAR.LE gsb0, 0x1 ;  /* 0x00008000000079c5 */ /* 0x000fd80000010100 */
[----:B------:R-:W-:Y:S05]  /*2550*/  @!P1 BRA `(.L_x_31) ;  /* 0x0000000400089947 */ /* 0x000fea0003800000 */
[----:B------:R-:W-:Y:S02]  /*2560*/  WARPGROUP.DEPBAR.LE gsb0, 0x0 ;  /* 0x00008000000079c5 */ /* 0x000fe40000010000 */
[----:B------:R-:W-:-:S01]  /*2570*/  FADD R147, R24, R147 ;  /* 0x0000009318937221 */ /* 0x000fc20000000000 */
[----:B------:R-:W-:Y:S01]  /*2580*/  FADD R148, R25, R148 ;  /* 0x0000009419947221 */ /* 0x000fe20000000000 */
        /* <DEDUP_REMOVED lines=62> */
[----:B------:R-:W-:-:S06]  /*2970*/  UMOV UR6, URZ ;  /* 0x0000003f00067c82 */ /* 0x000fcc0008000000 */
.L_x_31:
[----:B------:R-:W-:Y:S05]  /*2980*/  @!P2 BRA `(.L_x_32) ;  /* 0x000000000004a947 */ /* 0x000fea0003800000 */
[----:B------:R-:W-:Y:S01]  /*2990*/  BPT.TRAP 0x1 ;  /* 0x000000040000795c */ /* 0x000fe20000300000 */
.L_x_32:
[----:B01----:R-:W-:Y:S02]  /*29a0*/  @P0 LEA R20, R19, UR12, 0x3 ;  /* 0x0000000c13140c11 */ /* 0x003fe4000f8e18ff */
[----:B------:R-:W-:-:S03]  /*29b0*/  ISETP.GT.U32.AND P1, PT, R7, 0x1, PT ;  /* 0x000000010700780c */ /* 0x000fc60003f24070 */
[----:B------:R-:W-:-:S05]  /*29c0*/  @P0 VIADD R21, R20, 0x18 ;  /* 0x0000001814150836 */ /* 0x000fca0000000000 */
[----:B------:R-:W-:-:S04]  /*29d0*/  @P0 PRMT R21, R10, 0x654, R21 ;  /* 0x000006540a150816 */ /* 0x000fc80000000015 */
[----:B------:R0:W-:Y:S01]  /*29e0*/  @P0 SYNCS.ARRIVE.TRANS64.RED.A1T0 RZ, [R21+URZ], RZ ;  /* 0x000000ff15ff09a7 */ /* 0x0001e2000810043f */
[----:B------:R-:W-:Y:S05]  /*29f0*/  @P1 BRA `(.L_x_33) ;  /* 0x0000000000041947 */ /* 0x000fea0003800000 */
[----:B------:R-:W-:Y:S01]  /*2a00*/  BPT.TRAP 0x1 ;  /* 0x000000040000795c */ /* 0x000fe20000300000 */
.L_x_33:
[----:B------:R-:W-:Y:S01]  /*2a10*/  UIADD3 UR17, UR17, 0x1, URZ ;  /* 0x0000000111117890 */ /* 0x000fe2000fffe03f */
[C---:B------:R-:W-:Y:S01]  /*2a20*/  ISETP.GT.AND P2, PT, R18.reuse, 0x1, PT ;  /* 0x000000011200780c */ /* 0x040fe20003f44270 */
[----:B------:R-:W-:Y:S02]  /*2a30*/  VIADD R19, R19, 0x1 ;  /* 0x0000000113137836 */ /* 0x000fe40000000000 */
[----:B------:R-:W-:Y:S01]  /*2a40*/  UISETP.NE.AND UP0, UPT, UR17, 0x3, UPT ;  /* 0x000000031100788c */ /* 0x000fe2000bf05270 */
[----:B------:R-:W-:Y:S02]  /*2a50*/  VIADD R18, R18, 0xffffffff ;  /* 0xffffffff12127836 */ /* 0x000fe40000000000 */
[C---:B------:R-:W-:Y:S01]  /*2a60*/  ISETP.NE.AND P1, PT, R19.reuse, 0x3, PT ;  /* 0x000000031300780c */ /* 0x040fe20003f25270 */
[----:B------:R-:W-:Y:S02]  /*2a70*/  USEL UR8, URZ, 0x1, UP0 ;  /* 0x000000013f087887 */ /* 0x000fe40008000000 */
[----:B------:R-:W-:Y:S01]  /*2a80*/  USEL UR17, UR17, URZ, UP0 ;  /* 0x0000003f11117287 */ /* 0x000fe20008000000 */
[----:B------:R-:W-:-:S03]  /*2a90*/  SEL R19, R19, RZ, P1 ;  /* 0x000000ff13137207 */ /* 0x000fc60000800000 */
[----:B------:R-:W-:Y:S01]  /*2aa0*/  LOP3.LUT R151, R151, UR8, RZ, 0x3c, !PT ;  /* 0x0000000897977c12 */ /* 0x000fe2000f8e3cff */
[----:B------:R-:W-:Y:S01]  /*2ab0*/  UMOV UR8, 0x1 ;  /* 0x0000000100087882 */ /* 0x000fe20000000000 */
[----:B------:R-:W-:Y:S06]  /*2ac0*/  @P2 BRA `(.L_x_34) ;  /* 0xfffffff8001c2947 */ /* 0x000fec000383ffff */
.L_x_26:
[----:B------:R-:W-:Y:S01]  /*2ad0*/  UISETP.NE.AND UP0, UPT, UR6, URZ, UPT ;  /* 0x0000003f0600728c */ /* 0x000fe2000bf05270 */
[----:B------:R-:W1:Y:S01]  /*2ae0*/  LDC R18, c[0x0][0x28c] ;  /* 0x0000a300ff127b82 */ /* 0x000e620000000800 */
[----:B------:R-:W-:Y:S02]  /*2af0*/  IMAD.U32 R19, RZ, RZ, UR22 ;  /* 0x00000016ff137e24 */ /* 0x000fe4000f8e00ff */
[----:B------:R-:W-:-:S06]  /*2b00*/  USEL UR6, URZ, 0x1, !UP0 ;  /* 0x000000013f067887 */ /* 0x000fcc000c000000 */
[----:B------:R-:W-:-:S13]  /*2b10*/  ISETP.NE.AND P1, PT, RZ, UR6, PT ;  /* 0x00000006ff007c0c */ /* 0x000fda000bf25270 */
[----:B------:R-:W-:Y:S05]  /*2b20*/  @!P1 BRA `(.L_x_35) ;  /* 0x0000000400049947 */ /* 0x000fea0003800000 */
[----:B------:R-:W-:Y:S02]  /*2b30*/  WARPGROUP.DEPBAR.LE gsb0, 0x0 ;  /* 0x00008000000079c5 */ /* 0x000fe40000010000 */
[----:B------:R-:W-:Y:S01]  /*2b40*/  FADD R147, R24, R147 ;  /* 0x0000009318937221 */ /* 0x000fe20000000000 */
        /* <DEDUP_REMOVED lines=62> */
[----:B------:R-:W-:-:S07]  /*2f30*/  FADD R88, R88, R87 ;  /* 0x0000005758587221 */ /* 0x000fce0000000000 */
.L_x_35:
[----:B-1----:R-:W-:Y:S01]  /*2f40*/  ISETP.GE.AND P1, PT, R18, 0x1, PT ;  /* 0x000000011200780c */ /* 0x002fe20003f26270 */
[----:B------:R1:W-:Y:S01]  /*2f50*/  SYNCS.ARRIVE.TRANS64.A1T0 RZ, [R19+UR21], RZ ;  /* 0x000000ff13ff79a7 */ /* 0x0003e20008100015 */
[----:B------:R-:W-:-:S11]  /*2f60*/  WARPGROUP.DEPBAR.LE gsb0, 0x0 ;  /* 0x00008000000079c5 */ /* 0x000fd60000010000 */
[----:B------:R-:W-:Y:S05]  /*2f70*/  @!P1 BRA `(.L_x_36) ;  /* 0x0000000000449947 */ /* 0x000fea0003800000 */
[----:B------:R-:W-:-:S13]  /*2f80*/  ISETP.NE.AND P1, PT, R149, 0x3, PT ;  /* 0x000000039500780c */ /* 0x000fda0003f25270 */
[----:B------:R-:W-:Y:S05]  /*2f90*/  @!P1 BRA `(.L_x_37) ;  /* 0x0000000000049947 */ /* 0x000fea0003800000 */
[----:B------:R-:W-:Y:S01]  /*2fa0*/  BPT.TRAP 0x1 ;  /* 0x000000040000795c */ /* 0x000fe20000300000 */
.L_x_37:
[----:B------:R-:W-:Y:S01]  /*2fb0*/  VOTEU.ANY UP0, P0 ;  /* 0x00000000003f7886 */ /* 0x000fe20000000100 */
[----:B------:R-:W-:-:S04]  /*2fc0*/  ISETP.GT.U32.AND P1, PT, R7, 0x1, PT ;  /* 0x000000010700780c */ /* 0x000fc80003f24070 */
[----:B------:R-:W-:-:S06]  /*2fd0*/  @UP0 UIADD3 UR6, UR14, UR5, URZ ;  /* 0x000000050e060290 */ /* 0x000fcc000fffe03f */
[----:B------:R-:W-:Y:S02]  /*2fe0*/  IMAD.U32 R18, RZ, RZ, UR6 ;  /* 0x00000006ff127e24 */ /* 0x000fe4000f8e00ff */
[----:B0-----:R-:W-:Y:S02]  /*2ff0*/  IMAD.U32 R21, RZ, RZ, UR6 ;  /* 0x00000006ff157e24 */ /* 0x001fe4000f8e00ff */
[----:B-1----:R-:W-:-:S05]  /*3000*/  @P0 IMAD.WIDE.U32 R18, R18, -0x55555555, RZ ;  /* 0xaaaaaaab12120825 */ /* 0x002fca00078e00ff */
[----:B------:R-:W-:-:S05]  /*3010*/  @P0 SHF.R.U32.HI R18, RZ, 0x1, R19 ;  /* 0x00000001ff120819 */ /* 0x000fca0000011613 */
[----:B------:R-:W-:-:S05]  /*3020*/  @P0 IMAD R18, R18, -0x3, R21 ;  /* 0xfffffffd12120824 */ /* 0x000fca00078e0215 */
[----:B------:R-:W-:-:S05]  /*3030*/  @P0 LEA R18, R18, UR12, 0x3 ;  /* 0x0000000c12120c11 */ /* 0x000fca000f8e18ff */
[----:B------:R-:W-:-:S05]  /*3040*/  @P0 VIADD R19, R18, 0x18 ;  /* 0x0000001812130836 */ /* 0x000fca0000000000 */
[----:B------:R-:W-:-:S04]  /*3050*/  @P0 PRMT R19, R10, 0x654, R19 ;  /* 0x000006540a130816 */ /* 0x000fc80000000013 */
[----:B------:R4:W-:Y:S01]  /*3060*/  @P0 SYNCS.ARRIVE.TRANS64.RED.A1T0 RZ, [R19+URZ], RZ ;  /* 0x000000ff13ff09a7 */ /* 0x0009e2000810043f */
[----:B------:R-:W-:Y:S05]  /*3070*/  @P1 BRA `(.L_x_36) ;  /* 0x0000000000041947 */ /* 0x000fea0003800000 */
[----:B------:R-:W-:Y:S01]  /*3080*/  BPT.TRAP 0x1 ;  /* 0x000000040000795c */ /* 0x000fe20000300000 */
.L_x_36:
[----:B------:R-:W-:Y:S01]  /*3090*/  SHF.L.U32 R18, R150, 0x1f, RZ ;  /* 0x0000001f96127819 */ /* 0x000fe200000006ff */
[----:B------:R-:W-:Y:S01]  /*30a0*/  UIADD3 UR5, UR20, UR5, URZ ;  /* 0x0000000514057290 */ /* 0x000fe2000fffe03f */
[----:B------:R-:W0:Y:S01]  /*30b0*/  LDC R31, c[0x0][0x288] ;  /* 0x0000a200ff1f7b82 */ /* 0x000e220000000800 */
[----:B------:R-:W-:Y:S01]  /*30c0*/  UISETP.GE.U32.AND UP1, UPT, UR20, 0x3, UPT ;  /* 0x000000031400788c */ /* 0x000fe2000bf26070 */
[----:B------:R-:W-:Y:S01]  /*30d0*/  IMAD.SHL.U32 R26, R14, 0x2, RZ ;  /* 0x000000020e1a7824 */ /* 0x000fe200078e00ff */
[----:B------:R-:W-:Y:S02]  /*30e0*/  UISETP.GT.U32.AND UP0, UPT, UR5, 0x2, UPT ;  /* 0x000000020500788c */ /* 0x000fe4000bf04070 */
[----:B------:R-:W-:Y:S02]  /*30f0*/  UIMAD.WIDE.U32 UR6, UR5, -0x55555555, URZ ;  /* 0xaaaaaaab050678a5 */ /* 0x000fe4000f8e003f */
[----:B------:R-:W-:Y:S01]  /*3100*/  UISETP.LT.U32.AND UP0, UPT, UR20, 0x3, UP0 ;  /* 0x000000031400788c */ /* 0x000fe20008701070 */
[----:B------:R-:W2:Y:S01]  /*3110*/  SYNCS.PHASECHK.TRANS64.TRYWAIT P1, [UR15+0x8], R18 ;  /* 0x00000812ff0075a7 */ /* 0x000ea2000802014f */
[----:B------:R-:W-:Y:S01]  /*3120*/  USHF.R.U32.HI UR6, URZ, 0x1, UR7 ;  /* 0x000000013f067899 */ /* 0x000fe20008011607 */
[----:B------:R-:W-:Y:S01]  /*3130*/  SHF.R.S32.HI R27, RZ, 0x1f, R26 ;  /* 0x0000001fff1b7819 */ /* 0x000fe2000001141a */
[----:B------:R-:W-:-:S02]  /*3140*/  USEL UR8, URZ, 0x1, !UP0 ;  /* 0x000000013f087887 */ /* 0x000fc4000c000000 */
[----:B------:R-:W-:Y:S02]  /*3150*/  UIMAD UR5, UR6, -0x3, UR5 ;  /* 0xfffffffd060578a4 */ /* 0x000fe4000f8e0205 */
[----:B------:R-:W-:-:S04]  /*3160*/  ULOP3.LUT UR4, UR4, UR8, URZ, 0x3c, !UPT ;  /* 0x0000000804047292 */ /* 0x000fc8000f8e3c3f */
[----:B------:R-:W-:Y:S01]  /*3170*/  @UP1 ULOP3.LUT UR4, UR4, 0x1, UR6, 0x78, !UPT ;  /* 0x0000000104041892 */ /* 0x000fe2000f8e7806 */
[----:B0-2---:R-:W-:Y:S11]  /*3180*/  @!P1 BRA `(.L_x_38) ;  /* 0x0000005c00b09947 */ /* 0x005ff60003800000 */
.L_x_195:
[----:B------:R-:W-:Y:S01]  /*3190*/  IMAD.SHL.U32 R33, R5, 0x80, RZ ;  /* 0x0000008005217824 */ /* 0x000fe200078e00ff */
[----:B------:R-:W-:Y:S01]  /*31a0*/  ULDC UR8, c[0x0][0x284] ;  /* 0x0000a10000087ab9 */ /* 0x000fe20000000800 */
[----:B------:R-:W-:Y:S01]  /*31b0*/  IMAD.SHL.U32 R5, R6, 0x40, RZ ;  /* 0x0000004006057824 */ /* 0x000fe200078e00ff */
[----:B------:R-:W-:Y:S01]  /*31c0*/  SHF.R.S32.HI R32, RZ, 0x1f, R4 ;  /* 0x0000001fff207819 */ /* 0x000fe20000011404 */
[----:B------:R-:W-:Y:S01]  /*31d0*/  ULDC.64 UR6, c[0x0][0x5d0] ;  /* 0x0001740000067ab9 */ /* 0x000fe20000000a00 */
[----:B------:R-:W-:Y:S01]  /*31e0*/  SHF.R.S32.HI R30, RZ, 0x1f, R33 ;  /* 0x0000001fff1e7819 */ /* 0x000fe20000011421 */
[----:B01--4-:R-:W-:Y:S01]  /*31f0*/  IMAD.WIDE.U32 R18, R4, UR6, R26 ;  /* 0x0000000604127c25 */ /* 0x013fe2000f8e001a */
[----:B------:R-:W-:-:S03]  /*3200*/  ISETP.GE.AND P1, PT, R5, UR8, PT ;  /* 0x0000000805007c0c */ /* 0x000fc6000bf26270 */
[----:B------:R-:W-:Y:S01]  /*3210*/  IMAD R21, R32, UR6, RZ ;  /* 0x0000000620157c24 */ /* 0x000fe2000f8e02ff */
[C---:B------:R-:W-:Y:S02]  /*3220*/  ISETP.GE.OR P1, PT, R33.reuse, R31, P1 ;  /* 0x0000001f2100720c */ /* 0x040fe40000f26670 */
[----:B------:R-:W-:Y:S01]  /*3230*/  IADD3 R18, P2, R33, R18, RZ ;  /* 0x0000001221127210 */ /* 0x000fe20007f5e0ff */
[----:B------:R-:W-:-:S05]  /*3240*/  IMAD R21, R4, UR7, R21 ;  /* 0x0000000704157c24 */ /* 0x000fca000f8e0215 */
[----:B------:R-:W-:-:S05]  /*3250*/  IADD3.X R19, R30, R19, R21, P2, !PT ;  /* 0x000000131e137210 */ /* 0x000fca00017fe415 */
[----:B------:R-:W-:Y:S05]  /*3260*/  @P1 BRA `(.L_x_39) ;  /* 0x0000004400b81947 */ /* 0x000fea0003800000 */
[----:B------:R-:W0:Y:S01]  /*3270*/  LDC.64 R28, c[0x0][0x5c8] ;  /* 0x00017200ff1c7b82 */ /* 0x000e220000000a00 */
[----:B------:R-:W-:Y:S01]  /*3280*/  IMAD.WIDE R24, R6, 0x40, R12 ;  /* 0x0000004006187825 */ /* 0x000fe200078e020c */
[----:B------:R-:W-:Y:S01]  /*3290*/  ULDC.64 UR6, c[0x0][0x5c0] ;  /* 0x0001700000067ab9 */ /* 0x000fe20000000a00 */
[----:B------:R-:W-:Y:S02]  /*32a0*/  BSSY B0, `(.L_x_39) ;  /* 0x000046a000007945 */ /* 0x000fe40003800000 */
[-C--:B0-----:R-:W-:Y:S02]  /*32b0*/  IMAD R6, R25, R28.reuse, RZ ;  /* 0x0000001c19067224 */ /* 0x081fe400078e02ff */
[----:B------:R-:W-:-:S04]  /*32c0*/  IMAD.WIDE.U32 R18, R24, R28, R18 ;  /* 0x0000001c18127225 */ /* 0x000fc800078e0012 */
[----:B------:R-:W-:Y:S01]  /*32d0*/  IMAD R21, R24, R29, R6 ;  /* 0x0000001d18157224 */ /* 0x000fe200078e0206 */
[----:B------:R-:W-:Y:S02]  /*32e0*/  LEA R6, P1, R28, R18, 0x3 ;  /* 0x000000121c067211 */ /* 0x000fe400078218ff */
[----:B------:R-:W-:Y:S01]  /*32f0*/  IADD3 R20, P2, R18, UR6, RZ ;  /* 0x0000000612147c10 */ /* 0x000fe2000ff5e0ff */
[----:B------:R-:W-:Y:S01]  /*3300*/  IMAD.IADD R21, R19, 0x1, R21 ;  /* 0x0000000113157824 */ /* 0x000fe200078e0215 */
[----:B------:R-:W-:Y:S01]  /*3310*/  IADD3 R18, P4, R6, UR6, RZ ;  /* 0x0000000606127c10 */ /* 0x000fe2000ff9e0ff */
[----:B------:R-:W-:Y:S02]  /*3320*/  IMAD R6, R14, -0x2, R31 ;  /* 0xfffffffe0e067824 */ /* 0x000fe400078e021f */
[----:B------:R-:W-:Y:S01]  /*3330*/  IMAD.IADD R31, R16, 0x1, -R5 ;  /* 0x00000001101f7824 */ /* 0x000fe200078e0a05 */
[----:B------:R-:W-:Y:S01]  /*3340*/  LEA.HI.X R19, R28, R21, R29, 0x3, P1 ;  /* 0x000000151c137211 */ /* 0x000fe200008f1c1d */
[----:B------:R-:W-:Y:S01]  /*3350*/  IMAD.IADD R6, R6, 0x1, -R33 ;  /* 0x0000000106067824 */ /* 0x000fe200078e0a21 */
[----:B---3-5:R-:W-:-:S02]  /*3360*/  FSETP.NEU.AND P1, PT, R15, RZ, PT ;  /* 0x000000ff0f00720b */ /* 0x028fc40003f2d000 */
[----:B------:R-:W-:Y:S02]  /*3370*/  IADD3.X R21, R21, UR7, RZ, P2, !PT ;  /* 0x0000000715157c10 */ /* 0x000fe400097fe4ff */
[----:B------:R-:W-:-:S09]  /*3380*/  IADD3.X R19, R19, UR7, RZ, P4, !PT ;  /* 0x0000000713137c10 */ /* 0x000fd2000a7fe4ff */
[----:B------:R-:W-:Y:S05]  /*3390*/  @!P1 BRA `(.L_x_40) ;  /* 0x0000003400609947 */ /* 0x000fea0003800000 */
[----:B------:R-:W-:Y:S01]  /*33a0*/  ULDC.64 UR6, c[0x0][0x5b8] ;  /* 0x00016e0000067ab9 */ /* 0x000fe20000000a00 */
[----:B------:R-:W-:Y:S01]  /*33b0*/  ULDC.64 UR8, c[0x0][0x5a8] ;  /* 0x00016a0000087ab9 */ /* 0x000fe20000000a00 */
[----:B------:R-:W-:Y:S01]  /*33c0*/  IMAD.WIDE.U32 R26, R4, UR6, R26 ;  /* 0x00000006041a7c25 */ /* 0x000fe2000f8e001a */
[----:B------:R-:W-:Y:S01]  /*33d0*/  BSSY B1, `(.L_x_41) ;  /* 0x0000010000017945 */ /* 0x000fe20003800000 */
[----:B------:R-:W-:Y:S02]  /*33e0*/  PRMT R28, RZ, 0x7610, R28 ;  /* 0x00007610ff1c7816 */ /* 0x000fe4000000001c */
[----:B------:R-:W-:Y:S01]  /*33f0*/  IMAD R5, R32, UR6, RZ ;  /* 0x0000000620057c24 */ /* 0x000fe2000f8e02ff */
[----:B------:R-:W-:-:S03]  /*3400*/  IADD3 R26, P1, R33, R26, RZ ;  /* 0x0000001a211a7210 */ /* 0x000fc60007f3e0ff */
[----:B------:R-:W-:Y:S01]  /*3410*/  IMAD R5, R4, UR7, R5 ;  /* 0x0000000704057c24 */ /* 0x000fe2000f8e0205 */
[----:B------:R-:W-:Y:S02]  /*3420*/  ULDC.64 UR6, c[0x0][0x5b0] ;  /* 0x00016c0000067ab9 */ /* 0x000fe40000000a00 */
[----:B------:R-:W-:Y:S02]  /*3430*/  IMAD R29, R25, UR6, RZ ;  /* 0x00000006191d7c24 */ /* 0x000fe4000f8e02ff */
[----:B------:R-:W-:Y:S02]  /*3440*/  IADD3.X R27, R30, R27, R5, P1, !PT ;  /* 0x0000001b1e1b7210 */ /* 0x000fe40000ffe405 */
[----:B------:R-:W-:Y:S01]  /*3450*/  ISETP.GE.AND P1, PT, R31, 0x1, PT ;  /* 0x000000011f00780c */ /* 0x000fe20003f26270 */
[C---:B------:R-:W-:Y:S02]  /*3460*/  IMAD R29, R24.reuse, UR7, R29 ;  /* 0x00000007181d7c24 */ /* 0x040fe4000f8e021d */
[----:B------:R-:W-:Y:S01]  /*3470*/  IMAD.WIDE.U32 R4, R24, UR6, R26 ;  /* 0x0000000618047c25 */ /* 0x000fe2000f8e001a */
[----:B------:R-:W-:-:S02]  /*3480*/  ISETP.LT.OR P5, PT, R6, 0x1, !P1 ;  /* 0x000000010600780c */ /* 0x000fc40004fa1670 */
[----:B------:R-:W-:-:S04]  /*3490*/  IADD3 R4, P2, R4, UR8, RZ ;  /* 0x0000000804047c10 */ /* 0x000fc8000ff5e0ff */
[----:B------:R-:W-:-:S07]  /*34a0*/  IADD3.X R5, R5, UR9, R29, P2, !PT ;  /* 0x0000000905057c10 */ /* 0x000fce00097fe41d */
[----:B------:R-:W-:Y:S05]  /*34b0*/  @P5 BRA `(.L_x_42) ;  /* 0x0000000000045947 */ /* 0x000fea0003800000 */
[----:B------:R0:W5:Y:S02]  /*34c0*/  LDG.E.U8 R28, desc[UR18][R4.64] ;  /* 0x00000012041c7981 */ /* 0x000164000c1e1100 */
.L_x_42:
[----:B------:R-:W-:Y:S05]  /*34d0*/  BSYNC B1 ;  /* 0x0000000000017941 */ /* 0x000fea0003800000 */
.L_x_41:
[----:B-----5:R-:W-:Y:S01]  /*34e0*/  LOP3.LUT R28, R28, 0xff, RZ, 0xc0, !PT ;  /* 0x000000ff1c1c7812 */ /* 0x020fe200078ec0ff */
[----:B------:R-:W-:Y:S01]  /*34f0*/  BSSY B1, `(.L_x_43) ;  /* 0x000000b000017945 */ /* 0x000fe20003800000 */
[----:B------:R-:W-:Y:S02]  /*3500*/  ISETP.LT.OR P4, PT, R6, 0x2, !P1 ;  /* 0x000000020600780c */ /* 0x000fe40004f81670 */
[----:B------:R-:W-:-:S05]  /*3510*/  F2FP.F16.E4M3.UNPACK_B R28, R28 ;  /* 0x0000001cff1c723e */ /* 0x000fca00020006ff */
[----:B------:R-:W-:-:S05]  /*3520*/  HADD2.F32 R28, -RZ, R28.H0_H0 ;  /* 0x2000001cff1c7230 */ /* 0x000fca0000004100 */
[----:B------:R-:W-:-:S04]  /*3530*/  FMUL R28, R28, R15 ;  /* 0x0000000f1c1c7220 */ /* 0x000fc80000400000 */
[----:B------:R-:W-:-:S05]  /*3540*/  FFMA R28, R147, R11, R28 ;  /* 0x0000000b931c7223 */ /* 0x000fca000000001c */
[----:B------:R-:W-:Y:S02]  /*3550*/  F2FP.SATFINITE.E4M3.F32.PACK_AB_MERGE_C R29, RZ, R28, RZ ;  /* 0x0000001cff1d723e */ /* 0x000fe400048070ff */
[----:B------:R-:W-:-:S03]  /*3560*/  PRMT R28, RZ, 0x7610, R28 ;  /* 0x00007610ff1c7816 */ /* 0x000fc6000000001c */
[----:B------:R1:W-:Y:S01]  /*3570*/  @!P5 STG.E.U8 desc[UR18][R20.64], R29 ;  /* 0x0000001d1400d986 */ /* 0x0003e2000c101112 */
[----:B------:R-:W-:Y:S05]  /*3580*/  @P4 BRA `(.L_x_44) ;  /* 0x0000000000044947 */ /* 0x000fea0003800000 */
[----:B------:R2:W5:Y:S02]  /*3590*/  LDG.E.U8 R28, desc[UR18][R4.64+0x1] ;  /* 0x00000112041c7981 */ /* 0x000564000c1e1100 */
.L_x_44:
[----:B------:R-:W-:Y:S05]  /*35a0*/  BSYNC B1 ;  /* 0x0000000000017941 */ /* 0x000fea0003800000 */
.L_x_43:
[----:B-----5:R-:W-:Y:S01]  /*35b0*/  LOP3.LUT R28, R28, 0xff, RZ, 0xc0, !PT ;  /* 0x000000ff1c1c7812 */ /* 0x020fe200078ec0ff */
[----:B------:R-:W-:Y:S01]  /*35c0*/  BSSY B1, `(.L_x_45) ;  /* 0x0000013000017945 */ /* 0x000fe20003800000 */
[----:B-1----:R-:W-:Y:S02]  /*35d0*/  IADD3 R29, P2, R24, 0x8, RZ ;  /* 0x00000008181d7810 */ /* 0x002fe40007f5e0ff */
[----:B------:R-:W-:-:S03]  /*35e0*/  F2FP.F16.E4M3.UNPACK_B R28, R28 ;  /* 0x0000001cff1c723e */ /* 0x000fc600020006ff */
[----:B------:R-:W-:Y:S01]  /*35f0*/  IMAD.X R24, RZ, RZ, R25, P2 ;  /* 0x000000ffff187224 */ /* 0x000fe200010e0619 */
[----:B------:R-:W-:Y:S01]  /*3600*/  ISETP.GE.AND P2, PT, R31, 0x9, PT ;  /* 0x000000091f00780c */ /* 0x000fe20003f46270 */
[----:B------:R-:W-:Y:S02]  /*3610*/  HADD2.F32 R28, -RZ, R28.H0_H0 ;  /* 0x2000001cff1c7230 */ /* 0x000fe40000004100 */
[----:B------:R-:W-:Y:S01]  /*3620*/  IMAD R24, R24, UR6, RZ ;  /* 0x0000000618187c24 */ /* 0x000fe2000f8e02ff */
[----:B------:R-:W-:Y:S01]  /*3630*/  ISETP.LT.OR P5, PT, R6, 0x1, !P2 ;  /* 0x000000010600780c */ /* 0x000fe200057a1670 */
[----:B------:R-:W-:-:S04]  /*3640*/  IMAD.WIDE.U32 R26, R29, UR6, R26 ;  /* 0x000000061d1a7c25 */ /* 0x000fc8000f8e001a */
[----:B------:R-:W-:Y:S01]  /*3650*/  FMUL R25, R28, R15 ;  /* 0x0000000f1c197220 */ /* 0x000fe20000400000 */
[----:B------:R-:W-:-:S03]  /*3660*/  IMAD R29, R29, UR7, R24 ;  /* 0x000000071d1d7c24 */ /* 0x000fc6000f8e0218 */
[----:B------:R-:W-:Y:S01]  /*3670*/  FFMA R25, R148, R11, R25 ;  /* 0x0000000b94197223 */ /* 0x000fe20000000019 */
[----:B------:R-:W-:Y:S02]  /*3680*/  IADD3 R24, P6, R26, UR8, RZ ;  /* 0x000000081a187c10 */ /* 0x000fe4000ffde0ff */
[----:B------:R-:W-:Y:S02]  /*3690*/  PRMT R26, RZ, 0x7610, R26 ;  /* 0x00007610ff1a7816 */ /* 0x000fe4000000001a */
[----:B------:R-:W-:Y:S02]  /*36a0*/  F2FP.SATFINITE.E4M3.F32.PACK_AB_MERGE_C R31, RZ, R25, RZ ;  /* 0x00000019ff1f723e */ /* 0x000fe400048070ff */
[----:B------:R-:W-:-:S03]  /*36b0*/  IADD3.X R25, R27, UR9, R29, P6, !PT ;  /* 0x000000091b197c10 */ /* 0x000fc6000b7fe41d */
[----:B------:R1:W-:Y:S01]  /*36c0*/  @!P4 STG.E.U8 desc[UR18][R20.64+0x1], R31 ;  /* 0x0000011f1400c986 */ /* 0x0003e2000c101112 */
[----:B------:R-:W-:Y:S05]  /*36d0*/  @P5 BRA `(.L_x_46) ;  /* 0x0000000000045947 */ /* 0x000fea0003800000 */
[----:B------:R3:W5:Y:S02]  /*36e0*/  LDG.E.U8 R26, desc[UR18][R24.64] ;  /* 0x00000012181a7981 */ /* 0x000764000c1e1100 */
.L_x_46:
[----:B------:R-:W-:Y:S05]  /*36f0*/  BSYNC B1 ;  /* 0x0000000000017941 */ /* 0x000fea0003800000 */
.L_x_45:
        /* <DEDUP_REMOVED lines=12> */
.L_x_48:
[----:B------:R-:W-:Y:S05]  /*37c0*/  BSYNC B1 ;  /* 0x0000000000017941 */ /* 0x000fea0003800000 */
.L_x_47:
[----:B-----5:R-:W-:Y:S01]  /*37d0*/  LOP3.LUT R26, R26, 0xff, RZ, 0xc0, !PT ;  /* 0x000000ff1a1a7812 */ /* 0x020fe200078ec0ff */
[----:B------:R-:W-:Y:S01]  /*37e0*/  BSSY B1, `(.L_x_49) ;  /* 0x000000b000017945 */ /* 0x000fe20003800000 */
[----:B------:R-:W-:Y:S02]  /*37f0*/  ISETP.LT.OR P5, PT, R6, 0x9, !P1 ;  /* 0x000000090600780c */ /* 0x000fe40004fa1670 */
[----:B------:R-:W-:-:S05]  /*3800*/  F2FP.F16.E4M3.UNPACK_B R26, R26 ;  /* 0x0000001aff1a723e */ /* 0x000fca00020006ff */
[----:B------:R-:W-:-:S05]  /*3810*/  HADD2.F32 R26, -RZ, R26.H0_H0 ;  /* 0x2000001aff1a7230 */ /* 0x000fca0000004100 */
[----:B----4-:R-:W-:Y:S01]  /*3820*/  FMUL R27, R26, R15 ;  /* 0x0000000f1a1b7220 */ /* 0x010fe20000400000 */
[----:B------:R-:W-:-:S03]  /*3830*/  PRMT R26, RZ, 0x7610, R26 ;  /* 0x00007610ff1a7816 */ /* 0x000fc6000000001a */
[----:B------:R-:W-:-:S05]  /*3840*/  FFMA R27, R146, R11, R27 ;  /* 0x0000000b921b7223 */ /* 0x000fca000000001b */
[----:B------:R-:W-:-:S05]  /*3850*/  F2FP.SATFINITE.E4M3.F32.PACK_AB_MERGE_C R27, RZ, R27, RZ ;  /* 0x0000001bff1b723e */ /* 0x000fca00048070ff */
[----:B------:R4:W-:Y:S01]  /*3860*/  @!P4 STG.E.U8 desc[UR18][R18.64+0x1], R27 ;  /* 0x0000011b1200c986 */ /* 0x0009e2000c101112 */
[----:B------:R-:W-:Y:S05]  /*3870*/  @P5 BRA `(.L_x_50) ;  /* 0x0000000000045947 */ /* 0x000fea0003800000 */
[----:B------:R0:W5:Y:S02]  /*3880*/  LDG.E.U8 R26, desc[UR18][R4.64+0x8] ;  /* 0x00000812041a7981 */ /* 0x000164000c1e1100 */
.L_x_50:
[----:B------:R-:W-:Y:S05]  /*3890*/  BSYNC B1 ;  /* 0x0000000000017941 */ /* 0x000fea0003800000 */
.L_x_49:
[----:B-----5:R-:W-:Y:S01]  /*38a0*/  LOP3.LUT R26, R26, 0xff, RZ, 0xc0, !PT ;  /* 0x000000ff1a1a7812 */ /* 0x020fe200078ec0ff */
[----:B------:R-:W-:Y:S01]  /*38b0*/  BSSY B1, `(.L_x_51) ;  /* 0x000000b000017945 */ /* 0x000fe20003800000 */
[----:B------:R-:W-:Y:S02]  /*38c0*/  ISETP.LT.OR P4, PT, R6, 0xa, !P1 ;  /* 0x0000000a0600780c */ /* 0x000fe40004f81670 */
[----:B------:R-:W-:-:S05]  /*38d0*/  F2FP.F16.E4M3.UNPACK_B R26, R26 ;  /* 0x0000001aff1a723e */ /* 0x000fca00020006ff */
[----:B------:R-:W-:-:S05]  /*38e0*/  HADD2.F32 R26, -RZ, R26.H0_H0 ;  /* 0x2000001aff1a7230 */ /* 0x000fca0000004100 */
[----:B------:R-:W-:-:S04]  /*38f0*/  FMUL R26, R26, R15 ;  /* 0x0000000f1a1a7220 */ /* 0x000fc80000400000 */
[----:B------:R-:W-:-:S05]  /*3900*/  FFMA R26, R143, R11, R26 ;  /* 0x0000000b8f1a7223 */ /* 0x000fca000000001a */
[----:B----4-:R-:W-:Y:S02]  /*3910*/  F2FP.SATFINITE.E4M3.F32.PACK_AB_MERGE_C R27, RZ, R26, RZ ;  /* 0x0000001aff1b723e */ /* 0x010fe400048070ff */
[----:B------:R-:W-:-:S03]  /*3920*/  PRMT R26, RZ, 0x7610, R26 ;  /* 0x00007610ff1a7816 */ /* 0x000fc6000000001a */
[----:B------:R4:W-:Y:S01]  /*3930*/  @!P5 STG.E.U8 desc[UR18][R20.64+0x8], R27 ;  /* 0x0000081b1400d986 */ /* 0x0009e2000c101112 */
[----:B------:R-:W-:Y:S05]  /*3940*/  @P4 BRA `(.L_x_52) ;  /* 0x0000000000044947 */ /* 0x000fea0003800000 */
[----:B------:R0:W5:Y:S02]  /*3950*/  LDG.E.U8 R26, desc[UR18][R4.64+0x9] ;  /* 0x00000912041a7981 */ /* 0x000164000c1e1100 */
.L_x_52:
[----:B------:R-:W-:Y:S05]  /*3960*/  BSYNC B1 ;  /* 0x0000000000017941 */ /* 0x000fea0003800000 */
.L_x_51:
        /* <DEDUP_REMOVED lines=12> */
.L_x_54:
[----:B------:R-:W-:Y:S05]  /*3a30*/  BSYNC B1 ;  /* 0x0000000000017941 */ /* 0x000fea0003800000 */
.L_x_53:
        /* <DEDUP_REMOVED lines=12> */
.L_x_56:
[----:B------:R-:W-:Y:S05]  /*3b00*/  BSYNC B1 ;  /* 0x0000000000017941 */ /* 0x000fea0003800000 */
.L_x_55:
        /* <DEDUP_REMOVED lines=12> */
.L_x_58:
[----:B------:R-:W-:Y:S05]  /*3bd0*/  BSYNC B1 ;  /* 0x0000000000017941 */ /* 0x000fea0003800000 */
.L_x_57:
        /* <DEDUP_REMOVED lines=12> */
.L_x_60:
[----:B------:R-:W-:Y:S05]  /*3ca0*/  BSYNC B1 ;  /* 0x0000000000017941 */ /* 0x000fea0003800000 */
.L_x_59:
        /* <DEDUP_REMOVED lines=12> */
.L_x_62:
[----:B------:R-:W-:Y:S05]  /*3d70*/  BSYNC B1 ;  /* 0x0000000000017941 */ /* 0x000fea0003800000 */
.L_x_61:
        /* <DEDUP_REMOVED lines=12> */
.L_x_64:
[----:B------:R-:W-:Y:S05]  /*3e40*/  BSYNC B1 ;  /* 0x0000000000017941 */ /* 0x000fea0003800000 */
.L_x_63:
        /* <DEDUP_REMOVED lines=12> */
.L_x_66:
[----:B------:R-:W-:Y:S05]  /*3f10*/  BSYNC B1 ;  /* 0x0000000000017941 */ /* 0x000fea0003800000 */
.L_x_65:
        /* <DEDUP_REMOVED lines=12> */
.L_x_68:
[----:B------:R-:W-:Y:S05]  /*3fe0*/  BSYNC B1 ;  /* 0x0000000000017941 */ /* 0x000fea0003800000 */
.L_x_67:
        /* <DEDUP_REMOVED lines=12> */
.L_x_70:
[----:B------:R-:W-:Y:S05]  /*40b0*/  BSYNC B1 ;  /* 0x0000000000017941 */ /* 0x000fea0003800000 */
.L_x_69:
        /* <DEDUP_REMOVED lines=12> */
.L_x_72:
[----:B------:R-:W-:Y:S05]  /*4180*/  BSYNC B1 ;  /* 0x0000000000017941 */ /* 0x000fea0003800000 */
.L_x_71:
        /* <DEDUP_REMOVED lines=12> */
.L_x_74:
[----:B------:R-:W-:Y:S05]  /*4250*/  BSYNC B1 ;  /* 0x0000000000017941 */ /* 0x000fea0003800000 */
.L_x_73:
        /* <DEDUP_REMOVED lines=12> */
.L_x_76:
[----:B------:R-:W-:Y:S05]  /*4320*/  BSYNC B1 ;  /* 0x0000000000017941 */ /* 0x000fea0003800000 */
.L_x_75:
        /* <DEDUP_REMOVED lines=12> */
.L_x_78:
[----:B------:R-:W-:Y:S05]  /*43f0*/  BSYNC B1 ;  /* 0x0000000000017941 */ /* 0x000fea0003800000 */
.L_x_77:
        /* <DEDUP_REMOVED lines=12> */
.L_x_80:
[----:B------:R-:W-:Y:S05]  /*44c0*/  BSYNC B1 ;  /* 0x0000000000017941 */ /* 0x000fea0003800000 */
.L_x_79:
        /* <DEDUP_REMOVED lines=12> */
.L_x_82:
[----:B------:R-:W-:Y:S05]  /*4590*/  BSYNC B1 ;  /* 0x0000000000017941 */ /* 0x000fea0003800000 */
.L_x_81:
        /* <DEDUP_REMOVED lines=12> */
.L_x_84:
[----:B------:R-:W-:Y:S05]  /*4660*/  BSYNC B1 ;  /* 0x0000000000017941 */ /* 0x000fea0003800000 */
.L_x_83:
        /* <DEDUP_REMOVED lines=12> */
.L_x_86:
[----:B------:R-:W-:Y:S05]  /*4730*/  BSYNC B1 ;  /* 0x0000000000017941 */ /* 0x000fea0003800000 */
.L_x_85:
        /* <DEDUP_REMOVED lines=12> */
.L_x_88:
[----:B------:R-:W-:Y:S05]  /*4800*/  BSYNC B1 ;  /* 0x0000000000017941 */ /* 0x000fea0003800000 */
.L_x_87:
        /* <DEDUP_REMOVED lines=12> */
.L_x_90:
[----:B------:R-:W-:Y:S05]  /*48d0*/  BSYNC B1 ;  /* 0x0000000000017941 */ /* 0x000fea0003800000 */
.L_x_89:
        /* <DEDUP_REMOVED lines=12> */
.L_x_92:
[----:B------:R-:W-:Y:S05]  /*49a0*/  BSYNC B1 ;  /* 0x0000000000017941 */ /* 0x000fea0003800000 */
.L_x_91:
        /* <DEDUP_REMOVED lines=12> */
.L_x_94:
[----:B------:R-:W-:Y:S05]  /*4a70*/  BSYNC B1 ;  /* 0x0000000000017941 */ /* 0x000fea0003800000 */
.L_x_93:
        /* <DEDUP_REMOVED lines=12> */
.L_x_96:
[----:B------:R-:W-:Y:S05]  /*4b40*/  BSYNC B1 ;  /* 0x0000000000017941 */ /* 0x000fea0003800000 */
.L_x_95:
        /* <DEDUP_REMOVED lines=12> */
.L_x_98:
[----:B------:R-:W-:Y:S05]  /*4c10*/  BSYNC B1 ;  /* 0x0000000000017941 */ /* 0x000fea0003800000 */
.L_x_97:
        /* <DEDUP_REMOVED lines=12> */
.L_x_100:
[----:B------:R-:W-:Y:S05]  /*4ce0*/  BSYNC B1 ;  /* 0x0000000000017941 */ /* 0x000fea0003800000 */
.L_x_99:
        /* <DEDUP_REMOVED lines=12> */
.L_x_102:
[----:B------:R-:W-:Y:S05]  /*4db0*/  BSYNC B1 ;  /* 0x0000000000017941 */ /* 0x000fea0003800000 */
.L_x_101:
        /* <DEDUP_REMOVED lines=12> */
.L_x_104:
[----:B------:R-:W-:Y:S05]  /*4e80*/  BSYNC B1 ;  /* 0x0000000000017941 */ /* 0x000fea0003800000 */
.L_x_103:
        /* <DEDUP_REMOVED lines=12> */
.L_x_106:
[----:B------:R-:W-:Y:S05]  /*4f50*/  BSYNC B1 ;  /* 0x0000000000017941 */ /* 0x000fea0003800000 */
.L_x_105:
        /* <DEDUP_REMOVED lines=12> */
.L_x_108:
[----:B------:R-:W-:Y:S05]  /*5020*/  BSYNC B1 ;  /* 0x0000000000017941 */ /* 0x000fea0003800000 */
.L_x_107:
        /* <DEDUP_REMOVED lines=12> */
.L_x_110:
[----:B------:R-:W-:Y:S05]  /*50f0*/  BSYNC B1 ;  /* 0x0000000000017941 */ /* 0x000fea0003800000 */
.L_x_109:
        /* <DEDUP_REMOVED lines=12> */
.L_x_112:
[----:B------:R-:W-:Y:S05]  /*51c0*/  BSYNC B1 ;  /* 0x0000000000017941 */ /* 0x000fea0003800000 */
.L_x_111:
        /* <DEDUP_REMOVED lines=12> */
.L_x_114:
[----:B------:R-:W-:Y:S05]  /*5290*/  BSYNC B1 ;  /* 0x0000000000017941 */ /* 0x000fea0003800000 */
.L_x_113:
        /* <DEDUP_REMOVED lines=12> */
.L_x_116:
[----:B------:R-:W-:Y:S05]  /*5360*/  BSYNC B1 ;  /* 0x0000000000017941 */ /* 0x000fea0003800000 */
.L_x_115:
        /* <DEDUP_REMOVED lines=12> */
.L_x_118:
[----:B------:R-:W-:Y:S05]  /*5430*/  BSYNC B1 ;  /* 0x0000000000017941 */ /* 0x000fea0003800000 */
.L_x_117:
        /* <DEDUP_REMOVED lines=12> */
.L_x_120:
[----:B------:R-:W-:Y:S05]  /*5500*/  BSYNC B1 ;  /* 0x0000000000017941 */ /* 0x000fea0003800000 */
.L_x_119:
        /* <DEDUP_REMOVED lines=12> */
.L_x_122:
[----:B------:R-:W-:Y:S05]  /*55d0*/  BSYNC B1 ;  /* 0x0000000000017941 */ /* 0x000fea0003800000 */
.L_x_121:
        /* <DEDUP_REMOVED lines=12> */
.L_x_124:
[----:B------:R-:W-:Y:S05]  /*56a0*/  BSYNC B1 ;  /* 0x0000000000017941 */ /* 0x000fea0003800000 */
.L_x_123:
        /* <DEDUP_REMOVED lines=12> */
.L_x_126:
[----:B------:R-:W-:Y:S05]  /*5770*/  BSYNC B1 ;  /* 0x0000000000017941 */ /* 0x000fea0003800000 */
.L_x_125:
        /* <DEDUP_REMOVED lines=12> */
.L_x_128:
[----:B------:R-:W-:Y:S05]  /*5840*/  BSYNC B1 ;  /* 0x0000000000017941 */ /* 0x000fea0003800000 */
.L_x_127:
        /* <DEDUP_REMOVED lines=12> */
.L_x_130:
[----:B------:R-:W-:Y:S05]  /*5910*/  BSYNC B1 ;  /* 0x0000000000017941 */ /* 0x000fea0003800000 */
.L_x_129:
        /* <DEDUP_REMOVED lines=12> */
.L_x_132:
[----:B------:R-:W-:Y:S05]  /*59e0*/  BSYNC B1 ;  /* 0x0000000000017941 */ /* 0x000fea0003800000 */
.L_x_131:
        /* <DEDUP_REMOVED lines=12> */
.L_x_134:
[----:B------:R-:W-:Y:S05]  /*5ab0*/  BSYNC B1 ;  /* 0x0000000000017941 */ /* 0x000fea0003800000 */
.L_x_133:
        /* <DEDUP_REMOVED lines=12> */
.L_x_136:
[----:B------:R-:W-:Y:S05]  /*5b80*/  BSYNC B1 ;  /* 0x0000000000017941 */ /* 0x000fea0003800000 */
.L_x_135:
        /* <DEDUP_REMOVED lines=12> */
.L_x_138:
[----:B------:R-:W-:Y:S05]  /*5c50*/  BSYNC B1 ;  /* 0x0000000000017941 */ /* 0x000fea0003800000 */
.L_x_137:
        /* <DEDUP_REMOVED lines=12> */
.L_x_140:
[----:B------:R-:W-:Y:S05]  /*5d20*/  BSYNC B1 ;  /* 0x0000000000017941 */ /* 0x000fea0003800000 */
.L_x_139:
        /* <DEDUP_REMOVED lines=12> */
.L_x_142:
[----:B------:R-:W-:Y:S05]  /*5df0*/  BSYNC B1 ;  /* 0x0000000000017941 */ /* 0x000fea0003800000 */
.L_x_141:
        /* <DEDUP_REMOVED lines=12> */
.L_x_144:
[----:B------:R-:W-:Y:S05]  /*5ec0*/  BSYNC B1 ;  /* 0x0000000000017941 */ /* 0x000fea0003800000 */
.L_x_143:
        /* <DEDUP_REMOVED lines=12> */
.L_x_146:
[----:B------:R-:W-:Y:S05]  /*5f90*/  BSYNC B1 ;  /* 0x0000000000017941 */ /* 0x000fea0003800000 */
.L_x_145:
        /* <DEDUP_REMOVED lines=12> */
.L_x_148:
[----:B------:R-:W-:Y:S05]  /*6060*/  BSYNC B1 ;  /* 0x0000000000017941 */ /* 0x000fea0003800000 */
.L_x_147:
        /* <DEDUP_REMOVED lines=12> */
.L_x_150:
[----:B------:R-:W-:Y:S05]  /*6130*/  BSYNC B1 ;  /* 0x0000000000017941 */ /* 0x000fea0003800000 */
.L_x_149:
        /* <DEDUP_REMOVED lines=12> */
.L_x_152:
[----:B------:R-:W-:Y:S05]  /*6200*/  BSYNC B1 ;  /* 0x0000000000017941 */ /* 0x000fea0003800000 */
.L_x_151:
        /* <DEDUP_REMOVED lines=12> */
.L_x_154:
[----:B------:R-:W-:Y:S05]  /*62d0*/  BSYNC B1 ;  /* 0x0000000000017941 */ /* 0x000fea0003800000 */
.L_x_153:
        /* <DEDUP_REMOVED lines=12> */
.L_x_156:
[----:B------:R-:W-:Y:S05]  /*63a0*/  BSYNC B1 ;  /* 0x0000000000017941 */ /* 0x000fea0003800000 */
.L_x_155:
        /* <DEDUP_REMOVED lines=12> */
.L_x_158:
[----:B------:R-:W-:Y:S05]  /*6470*/  BSYNC B1 ;  /* 0x0000000000017941 */ /* 0x000fea0003800000 */
.L_x_157:
        /* <DEDUP_REMOVED lines=12> */
.L_x_160:
[----:B------:R-:W-:Y:S05]  /*6540*/  BSYNC B1 ;  /* 0x0000000000017941 */ /* 0x000fea0003800000 */
.L_x_159:
        /* <DEDUP_REMOVED lines=12> */
.L_x_162:
[----:B------:R-:W-:Y:S05]  /*6610*/  BSYNC B1 ;  /* 0x0000000000017941 */ /* 0x000fea0003800000 */
.L_x_161:
[----:B-----5:R-:W-:Y:S01]  /*6620*/  LOP3.LUT R26, R26, 0xff, RZ, 0xc0, !PT ;  /* 0x000000ff1a1a7812 */ /* 0x020fe200078ec0ff */
[----:B------:R-:W-:Y:S01]  /*6630*/  BSSY B1, `(.L_x_163) ;  /* 0x000000b000017945 */ /* 0x000fe20003800000 */
[----:B------:R-:W-:Y:S02]  /*6640*/  ISETP.LT.OR P1, PT, R6, 0x7a, !P1 ;  /* 0x0000007a0600780c */ /* 0x000fe40004f21670 */
[----:B------:R-:W-:-:S05]  /*6650*/  F2FP.F16.E4M3.UNPACK_B R26, R26 ;  /* 0x0000001aff1a723e */ /* 0x000fca00020006ff */
[----:B------:R-:W-:-:S05]  /*6660*/  HADD2.F32 R26, -RZ, R26.H0_H0 ;  /* 0x2000001aff1a7230 */ /* 0x000fca0000004100 */
[----:B------:R-:W-:-:S04]  /*6670*/  FMUL R26, R26, R15 ;  /* 0x0000000f1a1a7220 */ /* 0x000fc80000400000 */
[----:B------:R-:W-:Y:S01]  /*6680*/  FFMA R26, R17, R11, R26 ;  /* 0x0000000b111a7223 */ /* 0x000fe2000000001a */
[----:B------:R-:W-:-:S04]  /*6690*/  PRMT R17, RZ, 0x7610, R17 ;  /* 0x00007610ff117816 */ /* 0x000fc80000000011 */
[----:B----4-:R-:W-:-:S05]  /*66a0*/  F2FP.SATFINITE.E4M3.F32.PACK_AB_MERGE_C R27, RZ, R26, RZ ;  /* 0x0000001aff1b723e */ /* 0x010fca00048070ff */
[----:B------:R4:W-:Y:S01]  /*66b0*/  @!P5 STG.E.U8 desc[UR18][R20.64+0x78], R27 ;  /* 0x0000781b1400d986 */ /* 0x0009e2000c101112 */
[----:B------:R-:W-:Y:S05]  /*66c0*/  @P1 BRA `(.L_x_164) ;  /* 0x0000000000041947 */ /* 0x000fea0003800000 */
[----:B------:R0:W5:Y:S02]  /*66d0*/  LDG.E.U8 R17, desc[UR18][R4.64+0x79] ;  /* 0x0000791204117981 */ /* 0x000164000c1e1100 */
.L_x_164:
[----:B------:R-:W-:Y:S05]  /*66e0*/  BSYNC B1 ;  /* 0x0000000000017941 */ /* 0x000fea0003800000 */
.L_x_163:
[----:B-----5:R-:W-:Y:S01]  /*66f0*/  LOP3.LUT R17, R17, 0xff, RZ, 0xc0, !PT ;  /* 0x000000ff11117812 */ /* 0x020fe200078ec0ff */
[----:B------:R-:W-:Y:S01]  /*6700*/  BSSY B1, `(.L_x_165) ;  /* 0x000000b000017945 */ /* 0x000fe20003800000 */
[----:B------:R-:W-:Y:S02]  /*6710*/  ISETP.LT.OR P4, PT, R6, 0x79, !P2 ;  /* 0x000000790600780c */ /* 0x000fe40005781670 */
[----:B------:R-:W-:-:S05]  /*6720*/  F2FP.F16.E4M3.UNPACK_B R17, R17 ;  /* 0x00000011ff11723e */ /* 0x000fca00020006ff */
[----:B0-2---:R-:W-:-:S05]  /*6730*/  HADD2.F32 R4, -RZ, R17.H0_H0 ;  /* 0x20000011ff047230 */ /* 0x005fca0000004100 */
[----:B------:R-:W-:Y:S01]  /*6740*/  FMUL R5, R4, R15 ;  /* 0x0000000f04057220 */ /* 0x000fe20000400000 */
[----:B------:R-:W-:-:S03]  /*6750*/  PRMT R4, RZ, 0x7610, R4 ;  /* 0x00007610ff047816 */ /* 0x000fc60000000004 */
[----:B------:R-:W-:-:S05]  /*6760*/  FFMA R5, R22, R11, R5 ;  /* 0x0000000b16057223 */ /* 0x000fca0000000005 */
[----:B------:R-:W-:-:S05]  /*6770*/  F2FP.SATFINITE.E4M3.F32.PACK_AB_MERGE_C R5, RZ, R5, RZ ;  /* 0x00000005ff05723e */ /* 0x000fca00048070ff */
[----:B------:R0:W-:Y:S01]  /*6780*/  @!P1 STG.E.U8 desc[UR18][R20.64+0x79], R5 ;  /* 0x0000790514009986 */ /* 0x0001e2000c101112 */
[----:B------:R-:W-:Y:S05]  /*6790*/  @P4 BRA `(.L_x_166) ;  /* 0x0000000000044947 */ /* 0x000fea0003800000 */
[----:B------:R2:W5:Y:S02]  /*67a0*/  LDG.E.U8 R4, desc[UR18][R24.64+0x78] ;  /* 0x0000781218047981 */ /* 0x000564000c1e1100 */
.L_x_166:
[----:B------:R-:W-:Y:S05]  /*67b0*/  BSYNC B1 ;  /* 0x0000000000017941 */ /* 0x000fea0003800000 */
.L_x_165:
[----:B-----5:R-:W-:Y:S01]  /*67c0*/  LOP3.LUT R4, R4, 0xff, RZ, 0xc0, !PT ;  /* 0x000000ff04047812 */ /* 0x020fe200078ec0ff */
[----:B------:R-:W-:Y:S01]  /*67d0*/  BSSY B1, `(.L_x_167) ;  /* 0x000000b000017945 */ /* 0x000fe20003800000 */
[----:B------:R-:W-:Y:S02]  /*67e0*/  ISETP.LT.OR P2, PT, R6, 0x7a, !P2 ;  /* 0x0000007a0600780c */ /* 0x000fe40005741670 */
[----:B------:R-:W-:-:S05]  /*67f0*/  F2FP.F16.E4M3.UNPACK_B R4, R4 ;  /* 0x00000004ff04723e */ /* 0x000fca00020006ff */
[----:B------:R-:W-:-:S05]  /*6800*/  HADD2.F32 R4, -RZ, R4.H0_H0 ;  /* 0x20000004ff047230 */ /* 0x000fca0000004100 */
[----:B------:R-:W-:-:S04]  /*6810*/  FMUL R4, R4, R15 ;  /* 0x0000000f04047220 */ /* 0x000fc80000400000 */
[----:B------:R-:W-:-:S05]  /*6820*/  FFMA R4, R23, R11, R4 ;  /* 0x0000000b17047223 */ /* 0x000fca0000000004 */
[----:B0-----:R-:W-:Y:S02]  /*6830*/  F2FP.SATFINITE.E4M3.F32.PACK_AB_MERGE_C R5, RZ, R4, RZ ;  /* 0x00000004ff05723e */ /* 0x001fe400048070ff */
[----:B------:R-:W-:-:S03]  /*6840*/  PRMT R4, RZ, 0x7610, R4 ;  /* 0x00007610ff047816 */ /* 0x000fc60000000004 */
[----:B------:R0:W-:Y:S01]  /*6850*/  @!P4 STG.E.U8 desc[UR18][R18.64+0x78], R5 ;  /* 0x000078051200c986 */ /* 0x0001e2000c101112 */
[----:B------:R-:W-:Y:S05]  /*6860*/  @P2 BRA `(.L_x_168) ;  /* 0x0000000000042947 */ /* 0x000fea0003800000 */
[----:B------:R0:W5:Y:S02]  /*6870*/  LDG.E.U8 R4, desc[UR18][R24.64+0x79] ;  /* 0x0000791218047981 */ /* 0x000164000c1e1100 */
.L_x_168:
[----:B------:R-:W-:Y:S05]  /*6880*/  BSYNC B1 ;  /* 0x0000000000017941 */ /* 0x000fea0003800000 */
.L_x_167:
[----:B------:R-:W-:Y:S05]  /*6890*/  @P2 BRA `(.L_x_169) ;  /* 0x0000001000282947 */ /* 0x000fea0003800000 */
[----:B-----5:R-:W-:-:S04]  /*68a0*/  LOP3.LUT R4, R4, 0xff, RZ, 0xc0, !PT ;  /* 0x000000ff04047812 */ /* 0x020fc800078ec0ff */
[----:B------:R-:W-:-:S05]  /*68b0*/  F2FP.F16.E4M3.UNPACK_B R4, R4 ;  /* 0x00000004ff04723e */ /* 0x000fca00020006ff */
[----:B------:R-:W-:-:S05]  /*68c0*/  HADD2.F32 R4, -RZ, R4.H0_H0 ;  /* 0x20000004ff047230 */ /* 0x000fca0000004100 */
[----:B0-----:R-:W-:-:S04]  /*68d0*/  FMUL R5, R4, R15 ;  /* 0x0000000f04057220 */ /* 0x001fc80000400000 */
[----:B------:R-:W-:-:S05]  /*68e0*/  FFMA R5, R88, R11, R5 ;  /* 0x0000000b58057223 */ /* 0x000fca0000000005 */
[----:B------:R-:W-:-:S05]  /*68f0*/  F2FP.SATFINITE.E4M3.F32.PACK_AB_MERGE_C R5, RZ, R5, RZ ;  /* 0x00000005ff05723e */ /* 0x000fca00048070ff */
[----:B------:R0:W-:Y:S01]  /*6900*/  STG.E.U8 desc[UR18][R18.64+0x79], R5 ;  /* 0x0000790512007986 */ /* 0x0001e2000c101112 */
[----:B------:R-:W-:Y:S05]  /*6910*/  BRA `(.L_x_169) ;  /* 0x0000001000087947 */ /* 0x000fea0003800000 */
.L_x_40:
[----:B------:R-:W-:Y:S01]  /*6920*/  ISETP.GE.AND P2, PT, R31, 0x1, PT ;  /* 0x000000011f00780c */ /* 0x000fe20003f46270 */
[-C--:B------:R-:W-:Y:S01]  /*6930*/  FMUL R147, R147, R11.reuse ;  /* 0x0000000b93937220 */ /* 0x080fe20000400000 */
[-C--:B------:R-:W-:Y:S01]  /*6940*/  FMUL R148, R148, R11.reuse ;  /* 0x0000000b94947220 */ /* 0x080fe20000400000 */
[----:B------:R-:W-:Y:S01]  /*6950*/  ISETP.GE.AND P1, PT, R31, 0x9, PT ;  /* 0x000000091f00780c */ /* 0x000fe20003f26270 */
[-C--:B------:R-:W-:Y:S01]  /*6960*/  FMUL R146, R146, R11.reuse ;  /* 0x0000000b92927220 */ /* 0x080fe20000400000 */
[C---:B------:R-:W-:Y:S01]  /*6970*/  ISETP.LT.OR P5, PT, R6.reuse, 0x1, !P2 ;  /* 0x000000010600780c */ /* 0x040fe200057a1670 */
[-C--:B------:R-:W-:Y:S01]  /*6980*/  FMUL R145, R145, R11.reuse ;  /* 0x0000000b91917220 */ /* 0x080fe20000400000 */
[----:B------:R-:W-:Y:S01]  /*6990*/  ISETP.LT.OR P4, PT, R6, 0x2, !P2 ;  /* 0x000000020600780c */ /* 0x000fe20005781670 */
[----:B------:R-:W-:Y:S01]  /*69a0*/  FMUL R143, R143, R11 ;  /* 0x0000000b8f8f7220 */ /* 0x000fe20000400000 */
[----:B------:R-:W-:Y:S01]  /*69b0*/  F2FP.SATFINITE.E4M3.F32.PACK_AB_MERGE_C R147, RZ, R147, RZ ;  /* 0x00000093ff93723e */ /* 0x000fe200048070ff */
[-C--:B------:R-:W-:Y:S01]  /*69c0*/  FMUL R144, R144, R11.reuse ;  /* 0x0000000b90907220 */ /* 0x080fe20000400000 */
[----:B------:R-:W-:Y:S01]  /*69d0*/  F2FP.SATFINITE.E4M3.F32.PACK_AB_MERGE_C R5, RZ, R148, RZ ;  /* 0x00000094ff05723e */ /* 0x000fe200048070ff */
[-C--:B------:R-:W-:Y:S01]  /*69e0*/  FMUL R141, R141, R11.reuse ;  /* 0x0000000b8d8d7220 */ /* 0x080fe20000400000 */
[----:B------:R-:W-:Y:S01]  /*69f0*/  ISETP.LT.OR P6, PT, R6, 0x9, !P2 ;  /* 0x000000090600780c */ /* 0x000fe200057c1670 */
[-C--:B------:R-:W-:Y:S01]  /*6a00*/  FMUL R142, R142, R11.reuse ;  /* 0x0000000b8e8e7220 */ /* 0x080fe20000400000 */
[----:B------:R-:W-:Y:S01]  /*6a10*/  F2FP.SATFINITE.E4M3.F32.PACK_AB_MERGE_C R25, RZ, R146, RZ ;  /* 0x00000092ff19723e */ /* 0x000fe200048070ff */
[----:B------:R-:W-:Y:S01]  /*6a20*/  FMUL R140, R140, R11 ;  /* 0x0000000b8c8c7220 */ /* 0x000fe20000400000 */
[----:B------:R-:W-:Y:S01]  /*6a30*/  F2FP.SATFINITE.E4M3.F32.PACK_AB_MERGE_C R145, RZ, R145, RZ ;  /* 0x00000091ff91723e */ /* 0x000fe200048070ff */
[----:B------:R-:W-:Y:S01]  /*6a40*/  @!P5 STG.E.U8 desc[UR18][R20.64], R147 ;  /* 0x000000931400d986 */ /* 0x000fe2000c101112 */
[C---:B------:R-:W-:Y:S01]  /*6a50*/  ISETP.LT.OR P5, PT, R6.reuse, 0x2, !P1 ;  /* 0x000000020600780c */ /* 0x040fe20004fa1670 */
[----:B------:R-:W-:Y:S01]  /*6a60*/  FMUL R139, R139, R11 ;  /* 0x0000000b8b8b7220 */ /* 0x000fe20000400000 */
[----:B------:R-:W-:Y:S01]  /*6a70*/  F2FP.SATFINITE.E4M3.F32.PACK_AB_MERGE_C R143, RZ, R143, RZ ;  /* 0x0000008fff8f723e */ /* 0x000fe200048070ff */
[----:B------:R0:W-:Y:S01]  /*6a80*/  @!P4 STG.E.U8 desc[UR18][R20.64+0x1], R5 ;  /* 0x000001051400c986 */ /* 0x0001e2000c101112 */
[----:B------:R-:W-:Y:S01]  /*6a90*/  ISETP.LT.OR P4, PT, R6, 0x1, !P1 ;  /* 0x000000010600780c */ /* 0x000fe20004f81670 */
[----:B------:R-:W-:Y:S01]  /*6aa0*/  FMUL R137, R137, R11 ;  /* 0x0000000b89897220 */ /* 0x000fe20000400000 */
[----:B------:R-:W-:Y:S01]  /*6ab0*/  F2FP.SATFINITE.E4M3.F32.PACK_AB_MERGE_C R141, RZ, R141, RZ ;  /* 0x0000008dff8d723e */ /* 0x000fe200048070ff */
[-C--:B------:R-:W-:Y:S01]  /*6ac0*/  FMUL R138, R138, R11.reuse ;  /* 0x0000000b8a8a7220 */ /* 0x080fe20000400000 */
[----:B------:R-:W-:Y:S01]  /*6ad0*/  F2FP.SATFINITE.E4M3.F32.PACK_AB_MERGE_C R27, RZ, R142, RZ ;  /* 0x0000008eff1b723e */ /* 0x000fe200048070ff */
[----:B------:R-:W-:Y:S01]  /*6ae0*/  FMUL R135, R135, R11 ;  /* 0x0000000b87877220 */ /* 0x000fe20000400000 */
[----:B------:R-:W-:Y:S01]  /*6af0*/  F2FP.SATFINITE.E4M3.F32.PACK_AB_MERGE_C R139, RZ, R139, RZ ;  /* 0x0000008bff8b723e */ /* 0x000fe200048070ff */
[----:B------:R-:W-:Y:S01]  /*6b00*/  FMUL R136, R136, R11 ;  /* 0x0000000b88887220 */ /* 0x000fe20000400000 */
[----:B------:R-:W-:Y:S01]  /*6b10*/  F2FP.SATFINITE.E4M3.F32.PACK_AB_MERGE_C R137, RZ, R137, RZ ;  /* 0x00000089ff89723e */ /* 0x000fe200048070ff */
[----:B------:R1:W-:Y:S01]  /*6b20*/  @!P5 STG.E.U8 desc[UR18][R18.64+0x1], R25 ;  /* 0x000001191200d986 */ /* 0x0003e2000c101112 */
[----:B------:R-:W-:Y:S01]  /*6b30*/  ISETP.LT.OR P5, PT, R6, 0xa, !P2 ;  /* 0x0000000a0600780c */ /* 0x000fe200057a1670 */
[-C--:B------:R-:W-:Y:S01]  /*6b40*/  FMUL R134, R134, R11.reuse ;  /* 0x0000000b86867220 */ /* 0x080fe20000400000 */
[----:B0-----:R-:W-:Y:S01]  /*6b50*/  F2FP.SATFINITE.E4M3.F32.PACK_AB_MERGE_C R5, RZ, R144, RZ ;  /* 0x00000090ff05723e */ /* 0x001fe200048070ff */
[----:B------:R-:W-:Y:S01]  /*6b60*/  @!P4 STG.E.U8 desc[UR18][R18.64], R145 ;  /* 0x000000911200c986 */ /* 0x000fe2000c101112 */
[C---:B------:R-:W-:Y:S01]  /*6b70*/  ISETP.LT.OR P4, PT, R6.reuse, 0x9, !P1 ;  /* 0x000000090600780c */ /* 0x040fe20004f81670 */
[----:B------:R-:W-:Y:S01]  /*6b80*/  FMUL R133, R133, R11 ;  /* 0x0000000b85857220 */ /* 0x000fe20000400000 */
[----:B------:R-:W-:Y:S01]  /*6b90*/  F2FP.SATFINITE.E4M3.F32.PACK_AB_MERGE_C R135, RZ, R135, RZ ;  /* 0x00000087ff87723e */ /* 0x000fe200048070ff */
[----:B------:R-:W-:Y:S01]  /*6ba0*/  @!P6 STG.E.U8 desc[UR18][R20.64+0x8], R143 ;  /* 0x0000088f1400e986 */ /* 0x000fe2000c101112 */
[----:B------:R-:W-:Y:S01]  /*6bb0*/  ISETP.LT.OR P6, PT, R6, 0xa, !P1 ;  /* 0x0000000a0600780c */ /* 0x000fe20004fc1670 */
[----:B------:R-:W-:Y:S01]  /*6bc0*/  FMUL R131, R131, R11 ;  /* 0x0000000b83837220 */ /* 0x000fe20000400000 */
[----:B------:R-:W-:Y:S01]  /*6bd0*/  F2FP.SATFINITE.E4M3.F32.PACK_AB_MERGE_C R133, RZ, R133, RZ ;  /* 0x00000085ff85723e */ /* 0x000fe200048070ff */
[-C--:B------:R-:W-:Y:S01]  /*6be0*/  FMUL R132, R132, R11.reuse ;  /* 0x0000000b84847220 */ /* 0x080fe20000400000 */
[----:B-1----:R-:W-:Y:S01]  /*6bf0*/  F2FP.SATFINITE.E4M3.F32.PACK_AB_MERGE_C R25, RZ, R140, RZ ;  /* 0x0000008cff19723e */ /* 0x002fe200048070ff */
[----:B------:R0:W-:Y:S01]  /*6c00*/  @!P5 STG.E.U8 desc[UR18][R20.64+0x9], R5 ;  /* 0x000009051400d986 */ /* 0x0001e2000c101112 */
[C---:B------:R-:W-:Y:S01]  /*6c10*/  ISETP.LT.OR P5, PT, R6.reuse, 0x12, !P2 ;  /* 0x000000120600780c */ /* 0x040fe200057a1670 */
[----:B------:R-:W-:Y:S01]  /*6c20*/  FMUL R129, R129, R11 ;  /* 0x0000000b81817220 */ /* 0x000fe20000400000 */
[----:B------:R-:W-:Y:S01]  /*6c30*/  F2FP.SATFINITE.E4M3.F32.PACK_AB_MERGE_C R131, RZ, R131, RZ ;  /* 0x00000083ff83723e */ /* 0x000fe200048070ff */
[----:B------:R-:W-:Y:S01]  /*6c40*/  @!P4 STG.E.U8 desc[UR18][R18.64+0x8], R141 ;  /* 0x0000088d1200c986 */ /* 0x000fe2000c101112 */
[----:B------:R-:W-:Y:S01]  /*6c50*/  ISETP.LT.OR P4, PT, R6, 0x11, !P2 ;  /* 0x000000110600780c */ /* 0x000fe20005781670 */
[----:B------:R-:W-:Y:S01]  /*6c60*/  FMUL R130, R130, R11 ;  /* 0x0000000b82827220 */ /* 0x000fe20000400000 */
[----:B------:R-:W-:Y:S01]  /*6c70*/  F2FP.SATFINITE.E4M3.F32.PACK_AB_MERGE_C R129, RZ, R129, RZ ;  /* 0x00000081ff81723e */ /* 0x000fe200048070ff */
[----:B------:R1:W-:Y:S01]  /*6c80*/  @!P6 STG.E.U8 desc[UR18][R18.64+0x9], R27 ;  /* 0x0000091b1200e986 */ /* 0x0003e2000c101112 */
[----:B------:R-:W-:Y:S01]  /*6c90*/  ISETP.LT.OR P6, PT, R6, 0x11, !P1 ;  /* 0x000000110600780c */ /* 0x000fe20004fc1670 */
[-C--:B------:R-:W-:Y:S01]  /*6ca0*/  FMUL R128, R128, R11.reuse ;  /* 0x0000000b80807220 */ /* 0x080fe20000400000 */
[-C--:B------:R-:W-:Y:S01]  /*6cb0*/  FMUL R127, R127, R11.reuse ;  /* 0x0000000b7f7f7220 */ /* 0x080fe20000400000 */
[----:B0-----:R-:W-:Y:S01]  /*6cc0*/  F2FP.SATFINITE.E4M3.F32.PACK_AB_MERGE_C R5, RZ, R138, RZ ;  /* 0x0000008aff05723e */ /* 0x001fe200048070ff */
[-C--:B------:R-:W-:Y:S01]  /*6cd0*/  FMUL R125, R125, R11.reuse ;  /* 0x0000000b7d7d7220 */ /* 0x080fe20000400000 */
[----:B------:R0:W-:Y:S01]  /*6ce0*/  @!P5 STG.E.U8 desc[UR18][R20.64+0x11], R25 ;  /* 0x000011191400d986 */ /* 0x0001e2000c101112 */
[----:B------:R-:W-:Y:S01]  /*6cf0*/  ISETP.LT.OR P5, PT, R6, 0x12, !P1 ;  /* 0x000000120600780c */ /* 0x000fe20004fa1670 */
[----:B------:R-:W-:Y:S01]  /*6d00*/  FMUL R126, R126, R11 ;  /* 0x0000000b7e7e7220 */ /* 0x000fe20000400000 */
[----:B------:R-:W-:Y:S01]  /*6d10*/  F2FP.SATFINITE.E4M3.F32.PACK_AB_MERGE_C R127, RZ, R127, RZ ;  /* 0x0000007fff7f723e */ /* 0x000fe200048070ff */
[----:B------:R-:W-:Y:S01]  /*6d20*/  @!P4 STG.E.U8 desc[UR18][R20.64+0x10], R139 ;  /* 0x0000108b1400c986 */ /* 0x000fe2000c101112 */
[C---:B------:R-:W-:Y:S01]  /*6d30*/  ISETP.LT.OR P4, PT, R6.reuse, 0x19, !P2 ;  /* 0x000000190600780c */ /* 0x040fe20005781670 */
[-C--:B------:R-:W-:Y:S01]  /*6d40*/  FMUL R123, R123, R11.reuse ;  /* 0x0000000b7b7b7220 */ /* 0x080fe20000400000 */
[----:B-1----:R-:W-:Y:S01]  /*6d50*/  F2FP.SATFINITE.E4M3.F32.PACK_AB_MERGE_C R27, RZ, R136, RZ ;  /* 0x00000088ff1b723e */ /* 0x002fe200048070ff */
[----:B------:R-:W-:Y:S01]  /*6d60*/  @!P6 STG.E.U8 desc[UR18][R18.64+0x10], R137 ;  /* 0x000010891200e986 */ /* 0x000fe2000c101112 */
[----:B------:R-:W-:Y:S01]  /*6d70*/  ISETP.LT.OR P6, PT, R6, 0x1a, !P2 ;  /* 0x0000001a0600780c */ /* 0x000fe200057c1670 */
[----:B------:R-:W-:Y:S01]  /*6d80*/  FMUL R124, R124, R11 ;  /* 0x0000000b7c7c7220 */ /* 0x000fe20000400000 */
[----:B------:R-:W-:Y:S01]  /*6d90*/  F2FP.SATFINITE.E4M3.F32.PACK_AB_MERGE_C R125, RZ, R125, RZ ;  /* 0x0000007dff7d723e */ /* 0x000fe200048070ff */
[-C--:B------:R-:W-:Y:S01]  /*6da0*/  FMUL R122, R122, R11.reuse ;  /* 0x0000000b7a7a7220 */ /* 0x080fe20000400000 */
[----:B0-----:R-:W-:Y:S01]  /*6db0*/  F2FP.SATFINITE.E4M3.F32.PACK_AB_MERGE_C R25, RZ, R134, RZ ;  /* 0x00000086ff19723e */ /* 0x001fe200048070ff */
[----:B------:R0:W-:Y:S01]  /*6dc0*/  @!P5 STG.E.U8 desc[UR18][R18.64+0x11], R5 ;  /* 0x000011051200d986 */ /* 0x0001e2000c101112 */
[C---:B------:R-:W-:Y:S01]  /*6dd0*/  ISETP.LT.OR P5, PT, R6.reuse, 0x1a, !P1 ;  /* 0x0000001a0600780c */ /* 0x040fe20004fa1670 */
        /* <DEDUP_REMOVED lines=11> */
[----:B0-----:R-:W-:Y:S01]  /*6e90*/  F2FP.SATFINITE.E4M3.F32.PACK_AB_MERGE_C R5, RZ, R132, RZ ;  /* 0x00000084ff05723e */ /* 0x001fe200048070ff */
[----:B------:R0:W-:Y:S01]  /*6ea0*/  @!P5 STG.E.U8 desc[UR18][R18.64+0x19], R25 ;  /* 0x000019191200d986 */ /* 0x0001e2000c101112 */
[----:B------:R-:W-:Y:S01]  /*6eb0*/  ISETP.LT.OR P5, PT, R6, 0x22, !P2 ;  /* 0x000000220600780c */ /* 0x000fe200057a1670 */
[----:B------:R-:W-:Y:S01]  /*6ec0*/  FMUL R118, R118, R11 ;  /* 0x0000000b76767220 */ /* 0x000fe20000400000 */
[----:B------:R-:W-:Y:S01]  /*6ed0*/  F2FP.SATFINITE.E4M3.F32.PACK_AB_MERGE_C R117, RZ, R117, RZ ;  /* 0x00000075ff75723e */ /* 0x000fe200048070ff */
[----:B------:R-:W-:Y:S01]  /*6ee0*/  @!P4 STG.E.U8 desc[UR18][R18.64+0x18], R133 ;  /* 0x000018851200c986 */ /* 0x000fe2000c101112 */
[----:B------:R-:W-:Y:S01]  /*6ef0*/  ISETP.LT.OR P4, PT, R6, 0x21, !P1 ;  /* 0x000000210600780c */ /* 0x000fe20004f81670 */
[-C--:B------:R-:W-:Y:S01]  /*6f00*/  FMUL R116, R116, R11.reuse ;  /* 0x0000000b74747220 */ /* 0x080fe20000400000 */
[----:B-1----:R-:W-:Y:S01]  /*6f10*/  F2FP.SATFINITE.E4M3.F32.PACK_AB_MERGE_C R27, RZ, R130, RZ ;  /* 0x00000082ff1b723e */ /* 0x002fe200048070ff */
[----:B------:R-:W-:Y:S01]  /*6f20*/  @!P6 STG.E.U8 desc[UR18][R20.64+0x20], R131 ;  /* 0x000020831400e986 */ /* 0x000fe2000c101112 */
[----:B------:R-:W-:Y:S01]  /*6f30*/  ISETP.LT.OR P6, PT, R6, 0x22, !P1 ;  /* 0x000000220600780c */ /* 0x000fe20004fc1670 */
[-C--:B------:R-:W-:Y:S01]  /*6f40*/  FMUL R115, R115, R11.reuse ;  /* 0x0000000b73737220 */ /* 0x080fe20000400000 */
[-C--:B------:R-:W-:Y:S01]  /*6f50*/  FMUL R113, R113, R11.reuse ;  /* 0x0000000b71717220 */ /* 0x080fe20000400000 */
[----:B0-----:R-:W-:Y:S01]  /*6f60*/  F2FP.SATFINITE.E4M3.F32.PACK_AB_MERGE_C R25, RZ, R128, RZ ;  /* 0x00000080ff19723e */ /* 0x001fe200048070ff */
[-C--:B------:R-:W-:Y:S01]  /*6f70*/  FMUL R114, R114, R11.reuse ;  /* 0x0000000b72727220 */ /* 0x080fe20000400000 */
        /* <DEDUP_REMOVED lines=33> */
[C---:B------:R-:W-:Y:S01]  /*7190*/  ISETP.LT.OR P4, PT, R6.reuse, 0x31, !P1 ;  /* 0x000000310600780c */ /* 0x040fe20004f81670 */
[-C--:B------:R-:W-:Y:S01]  /*71a0*/  FMUL R103, R103, R11.reuse ;  /* 0x0000000b67677220 */ /* 0x080fe20000400000 */
[-C--:B------:R-:W-:Y:S01]  /*71b0*/  FMUL R101, R101, R11.reuse ;  /* 0x0000000b65657220 */ /* 0x080fe20000400000 */
        /* <DEDUP_REMOVED lines=15> */
[C---:B------:R-:W-:Y:S01]  /*72b0*/  ISETP.LT.OR P6, PT, R6.reuse, 0x3a, !P1 ;  /* 0x0000003a0600780c */ /* 0x040fe20004fc1670 */
        /* <DEDUP_REMOVED lines=20> */
[-C--:B------:R-:W-:Y:S01]  /*7400*/  FMUL R92, R92, R11.reuse ;  /* 0x0000000b5c5c7220 */ /* 0x080fe20000400000 */
[-C--:B------:R-:W-:Y:S01]  /*7410*/  FMUL R89, R89, R11.reuse ;  /* 0x0000000b59597220 */ /* 0x080fe20000400000 */
        /* <DEDUP_REMOVED lines=19> */
[----:B------:R-:W-:-:S02]  /*7550*/  ISETP.LT.OR P6, PT, R6, 0x51, !P2 ;  /* 0x000000510600780c */ /* 0x000fc400057c1670 */
[----:B------:R-:W-:Y:S02]  /*7560*/  F2FP.SATFINITE.E4M3.F32.PACK_AB_MERGE_C R23, RZ, R23, RZ ;  /* 0x00000017ff17723e */ /* 0x000fe400048070ff */
[----:B0-----:R-:W-:Y:S01]  /*7570*/  F2FP.SATFINITE.E4M3.F32.PACK_AB_MERGE_C R5, RZ, R108, RZ ;  /* 0x0000006cff05723e */ /* 0x001fe200048070ff */
[----:B------:R0:W-:Y:S01]  /*7580*/  @!P5 STG.E.U8 desc[UR18][R18.64+0x49], R25 ;  /* 0x000049191200d986 */ /* 0x0001e2000c101112 */
[----:B------:R-:W-:-:S03]  /*7590*/  ISETP.LT.OR P5, PT, R6, 0x52, !P2 ;  /* 0x000000520600780c */ /* 0x000fc600057a1670 */
[----:B------:R-:W-:Y:S01]  /*75a0*/  @!P4 STG.E.U8 desc[UR18][R18.64+0x48], R109 ;  /* 0x0000486d1200c986 */ /* 0x000fe2000c101112 */
[C---:B------:R-:W-:Y:S02]  /*75b0*/  ISETP.LT.OR P4, PT, R6.reuse, 0x51, !P1 ;  /* 0x000000510600780c */ /* 0x040fe40004f81670 */
[----:B-1----:R-:W-:Y:S01]  /*75c0*/  F2FP.SATFINITE.E4M3.F32.PACK_AB_MERGE_C R27, RZ, R106, RZ ;  /* 0x0000006aff1b723e */ /* 0x002fe200048070ff */
[----:B------:R-:W-:Y:S01]  /*75d0*/  @!P6 STG.E.U8 desc[UR18][R20.64+0x50], R107 ;  /* 0x0000506b1400e986 */ /* 0x000fe2000c101112 */
[----:B------:R-:W-:Y:S02]  /*75e0*/  ISETP.LT.OR P6, PT, R6, 0x52, !P1 ;  /* 0x000000520600780c */ /* 0x000fe40004fc1670 */
[----:B0-----:R-:W-:-:S03]  /*75f0*/  F2FP.SATFINITE.E4M3.F32.PACK_AB_MERGE_C R25, RZ, R104, RZ ;  /* 0x00000068ff19723e */ /* 0x001fc600048070ff */
[----:B------:R0:W-:Y:S01]  /*7600*/  @!P5 STG.E.U8 desc[UR18][R20.64+0x51], R5 ;  /* 0x000051051400d986 */ /* 0x0001e2000c101112 */
[----:B------:R-:W-:-:S03]  /*7610*/  ISETP.LT.OR P5, PT, R6, 0x5a, !P2 ;  /* 0x0000005a0600780c */ /* 0x000fc600057a1670 */
[----:B------:R-:W-:Y:S01]  /*7620*/  @!P4 STG.E.U8 desc[UR18][R18.64+0x50], R105 ;  /* 0x000050691200c986 */ /* 0x000fe2000c101112 */
[----:B------:R-:W-:-:S03]  /*7630*/  ISETP.LT.OR P4, PT, R6, 0x59, !P2 ;  /* 0x000000590600780c */ /* 0x000fc60005781670 */
[----:B------:R1:W-:Y:S01]  /*7640*/  @!P6 STG.E.U8 desc[UR18][R18.64+0x51], R27 ;  /* 0x0000511b1200e986 */ /* 0x0003e2000c101112 */
[----:B------:R-:W-:Y:S02]  /*7650*/  ISETP.LT.OR P6, PT, R6, 0x59, !P1 ;  /* 0x000000590600780c */ /* 0x000fe40004fc1670 */
[----:B0-----:R-:W-:-:S03]  /*7660*/  F2FP.SATFINITE.E4M3.F32.PACK_AB_MERGE_C R5, RZ, R102, RZ ;  /* 0x00000066ff05723e */ /* 0x001fc600048070ff */
        /* <DEDUP_REMOVED lines=31> */
[C---:B------:R-:W-:Y:S02]  /*7860*/  ISETP.LT.OR P5, PT, R6.reuse, 0x79, !P2 ;  /* 0x000000790600780c */ /* 0x040fe400057a1670 */
[C---:B------:R-:W-:Y:S01]  /*7870*/  ISETP.LT.OR P2, PT, R6.reuse, 0x7a, !P2 ;  /* 0x0000007a0600780c */ /* 0x040fe20005741670 */
[----:B------:R2:W-:Y:S01]  /*7880*/  @!P4 STG.E.U8 desc[UR18][R20.64+0x70], R91 ;  /* 0x0000705b1400c986 */ /* 0x0005e2000c101112 */
[C---:B------:R-:W-:Y:S02]  /*7890*/  ISETP.LT.OR P4, PT, R6.reuse, 0x72, !P1 ;  /* 0x000000720600780c */ /* 0x040fe40004f81670 */
[----:B-1----:R-:W-:Y:S01]  /*78a0*/  F2FP.SATFINITE.E4M3.F32.PACK_AB_MERGE_C R27, RZ, R88, RZ ;  /* 0x00000058ff1b723e */ /* 0x002fe200048070ff */
[----:B------:R2:W-:Y:S01]  /*78b0*/  @!P6 STG.E.U8 desc[UR18][R18.64+0x70], R89 ;  /* 0x000070591200e986 */ /* 0x0005e2000c101112 */
[C---:B------:R-:W-:Y:S02]  /*78c0*/  ISETP.LT.OR P6, PT, R6.reuse, 0x79, !P1 ;  /* 0x000000790600780c */ /* 0x040fe40004fc1670 */
[----:B------:R-:W-:-:S02]  /*78d0*/  ISETP.LT.OR P1, PT, R6, 0x7a, !P1 ;  /* 0x0000007a0600780c */ /* 0x000fc40004f21670 */
[----:B0-----:R-:W-:-:S05]  /*78e0*/  F2FP.SATFINITE.E4M3.F32.PACK_AB_MERGE_C R25, RZ, R22, RZ ;  /* 0x00000016ff19723e */ /* 0x001fca00048070ff */
[----:B------:R2:W-:Y:S04]  /*78f0*/  @!P4 STG.E.U8 desc[UR18][R18.64+0x71], R5 ;  /* 0x000071051200c986 */ /* 0x0005e8000c101112 */
[----:B------:R2:W-:Y:S04]  /*7900*/  @!P5 STG.E.U8 desc[UR18][R20.64+0x78], R17 ;  /* 0x000078111400d986 */ /* 0x0005e8000c101112 */
[----:B------:R2:W-:Y:S04]  /*7910*/  @!P2 STG.E.U8 desc[UR18][R20.64+0x79], R25 ;  /* 0x000079191400a986 */ /* 0x0005e8000c101112 */
[----:B------:R2:W-:Y:S04]  /*7920*/  @!P6 STG.E.U8 desc[UR18][R18.64+0x78], R23 ;  /* 0x000078171200e986 */ /* 0x0005e8000c101112 */
[----:B------:R2:W-:Y:S02]  /*7930*/  @!P1 STG.E.U8 desc[UR18][R18.64+0x79], R27 ;  /* 0x0000791b12009986 */ /* 0x0005e4000c101112 */
.L_x_169:
[----:B------:R-:W-:Y:S05]  /*7940*/  BSYNC B0 ;  /* 0x0000000000007941 */ /* 0x000fea0003800000 */
.L_x_39:
[C---:B------:R-:W-:Y:S01]  /*7950*/  LEA R2, P1, R8.reuse, R2, 0x1 ;  /* 0x0000000208027211 */ /* 0x040fe200078208ff */
[----:B------:R-:W-:Y:S01]  /*7960*/  ULDC.64 UR6, c[0x0][0x650] ;  /* 0x0001940000067ab9 */ /* 0x000fe20000000a00 */
[----:B-----5:R-:W-:Y:S01]  /*7970*/  IMAD.U32 R4, RZ, RZ, UR16 ;  /* 0x00000010ff047e24 */ /* 0x020fe2000f8e00ff */
[----:B--2---:R-:W-:Y:S01]  /*7980*/  PRMT R17, RZ, 0x7610, R17 ;  /* 0x00007610ff117816 */ /* 0x004fe20000000011 */
[----:B------:R-:W-:Y:S01]  /*7990*/  IMAD.MOV.U32 R6, RZ, RZ, -0x1 ;  /* 0xffffffffff067424 */ /* 0x000fe200078e00ff */
[----:B------:R-:W-:Y:S01]  /*79a0*/  LEA.HI.X R3, R8, R3, R0, 0x1, P1 ;  /* 0x0000000308037211 */ /* 0x000fe200008f0c00 */
[----:B------:R2:W-:Y:S01]  /*79b0*/  SYNCS.ARRIVE.TRANS64.A1T0 RZ, [R4+UR21], RZ ;  /* 0x000000ff04ff79a7 */ /* 0x0005e20008100015 */
[----:B------:R-:W-:Y:S01]  /*79c0*/  ISETP.GE.U32.AND P1, PT, R2, UR6, PT ;  /* 0x0000000602007c0c */ /* 0x000fe2000bf26070 */
[----:B0-----:R-:W-:-:S03]  /*79d0*/  IMAD.MOV.U32 R5, RZ, RZ, -0x1 ;  /* 0xffffffffff057424 */ /* 0x001fc600078e00ff */
[----:B------:R-:W-:Y:S01]  /*79e0*/  ISETP.GE.U32.AND.EX P1, PT, R3, UR7, PT, P1 ;  /* 0x0000000703007c0c */ /* 0x000fe2000bf26110 */
[----:B--2---:R-:W-:-:S12]  /*79f0*/  IMAD.MOV.U32 R4, RZ, RZ, -0x1 ;  /* 0xffffffffff047424 */ /* 0x004fd800078e00ff */
[----:B------:R-:W-:Y:S05]  /*7a00*/  @P1 BRA `(.L_x_170) ;  /* 0x0000000400601947 */ /* 0x000fea0003800000 */
[----:B------:R-:W0:Y:S01]  /*7a10*/  S2R R28, SR_CTAID.X ;  /* 0x00000000001c7919 */ /* 0x000e220000002500 */
[----:B------:R-:W2:Y:S01]  /*7a20*/  LDC.64 R22, c[0x0][0x628] ;  /* 0x00018a00ff167b82 */ /* 0x000ea20000000a00 */
[----:B------:R-:W-:Y:S01]  /*7a30*/  ULDC UR6, c[0x0][0x150] ;  /* 0x0000540000067ab9 */ /* 0x000fe20000000800 */
[----:B-1--4-:R-:W-:Y:S01]  /*7a40*/  IMAD.MOV.U32 R20, RZ, RZ, R2 ;  /* 0x000000ffff147224 */ /* 0x012fe200078e0002 */
[----:B------:R-:W1:Y:S01]  /*7a50*/  S2R R30, SR_CTAID.Y ;  /* 0x00000000001e7919 */ /* 0x000e620000002600 */
[----:B------:R-:W-:-:S04]  /*7a60*/  IMAD.MOV.U32 R21, RZ, RZ, R3 ;  /* 0x000000ffff157224 */ /* 0x000fc800078e0003 */
[----:B------:R-:W4:Y:S08]  /*7a70*/  LDC R31, c[0x0][0x144] ;  /* 0x00005100ff1f7b82 */ /* 0x000f300000000800 */
[----:B------:R-:W1:Y:S08]  /*7a80*/  LDC R6, c[0x0][0x630] ;  /* 0x00018c00ff067b82 */ /* 0x000e700000000800 */
[----:B------:R-:W1:Y:S01]  /*7a90*/  LDC.64 R26, c[0x0][0x620] ;  /* 0x00018800ff1a7b82 */ /* 0x000e620000000a00 */
[----:B--2---:R-:W-:-:S04]  /*7aa0*/  ISETP.NE.U32.AND P1, PT, R22, RZ, PT ;  /* 0x000000ff1600720c */ /* 0x004fc80003f25070 */
[----:B------:R-:W-:Y:S02]  /*7ab0*/  ISETP.NE.AND.EX P1, PT, R23, RZ, PT, P1 ;  /* 0x000000ff1700720c */ /* 0x000fe40003f25310 */
[----:B0-----:R-:W-:-:S05]  /*7ac0*/  I2FP.F32.U32 R4, R28 ;  /* 0x0000001c00047245 */ /* 0x001fca0000201000 */
[----:B------:R-:W-:-:S04]  /*7ad0*/  FMUL R4, R4, UR6 ;  /* 0x0000000604047c20 */ /* 0x000fc80008400000 */
[----:B------:R0:W2:Y:S02]  /*7ae0*/  F2I.U32.TRUNC.NTZ R29, R4 ;  /* 0x00000004001d7305 */ /* 0x0000a4000020f000 */
[----:B----4-:R-:W-:Y:S05]  /*7af0*/  @!P1 BRA `(.L_x_171) ;  /* 0x0000000000289947 */ /* 0x010fea0003800000 */
[----:B------:R-:W4:Y:S02]  /*7b00*/  LDC R5, c[0x0][0x634] ;  /* 0x00018d00ff057b82 */ /* 0x000f240000000800 */
[----:B----4-:R-:W-:-:S05]  /*7b10*/  IADD3 R17, P1, R2, R5, RZ ;  /* 0x0000000502117210 */ /* 0x010fca0007f3e0ff */
[----:B---3--:R-:W-:-:S04]  /*7b20*/  IMAD.X R25, RZ, RZ, R3, P1 ;  /* 0x000000ffff197224 */ /* 0x008fc800008e0603 */
[----:B0-----:R-:W-:-:S04]  /*7b30*/  IMAD.WIDE.U32 R4, R25, R22, RZ ;  /* 0x0000001619047225 */ /* 0x001fc800078e00ff */
[----:B------:R-:W-:-:S04]  /*7b40*/  IMAD.WIDE.U32 R18, P1, R17, R23, R4 ;  /* 0x0000001711127225 */ /* 0x000fc80007820004 */
[----:B------:R-:W-:-:S04]  /*7b50*/  IMAD.WIDE.U32 R4, R17, R22, RZ ;  /* 0x0000001611047225 */ /* 0x000fc800078e00ff */
[----:B------:R-:W-:Y:S01]  /*7b60*/  IMAD.X R21, RZ, RZ, RZ, P1 ;  /* 0x000000ffff157224 */ /* 0x000fe200008e06ff */
[----:B------:R-:W-:Y:S01]  /*7b70*/  IADD3 RZ, P1, R5, R18, RZ ;  /* 0x0000001205ff7210 */ /* 0x000fe20007f3e0ff */
[----:B------:R-:W-:-:S04]  /*7b80*/  IMAD.MOV.U32 R20, RZ, RZ, R19 ;  /* 0x000000ffff147224 */ /* 0x000fc800078e0013 */
[----:B------:R-:W-:-:S08]  /*7b90*/  IMAD.WIDE.U32.X R20, R25, R23, R20, P1 ;  /* 0x0000001719147225 */ /* 0x000fd000008e0414 */
.L_x_171:
[----:B------:R-:W4:Y:S01]  /*7ba0*/  LDC.64 R34, c[0x0][0x640] ;  /* 0x00019000ff227b82 */ /* 0x000f220000000a00 */
[-C--:B-1-3--:R-:W-:Y:S01]  /*7bb0*/  SHF.R.U64 R24, R20, R6.reuse, R21 ;  /* 0x0000000614187219 */ /* 0x08afe20000001215 */
[----:B--2---:R-:W-:Y:S01]  /*7bc0*/  IMAD.MOV R29, RZ, RZ, -R29 ;  /* 0x000000ffff1d7224 */ /* 0x004fe200078e0a1d */
[----:B0-----:R-:W-:Y:S01]  /*7bd0*/  SHF.R.U32.HI R4, RZ, R6, R21 ;  /* 0x00000006ff047219 */ /* 0x001fe20000011615 */
[----:B------:R-:W-:Y:S01]  /*7be0*/  ULDC UR6, c[0x0][0x154] ;  /* 0x0000550000067ab9 */ /* 0x000fe20000000800 */
[----:B------:R-:W-:Y:S01]  /*7bf0*/  IADD3 R17, P1, RZ, -R24, RZ ;  /* 0x80000018ff117210 */ /* 0x000fe20007f3e0ff */
[----:B------:R-:W-:Y:S02]  /*7c00*/  IMAD R29, R31, R29, R28 ;  /* 0x0000001d1f1d7224 */ /* 0x000fe400078e021c */
[----:B------:R-:W0:Y:S01]  /*7c10*/  LDC R18, c[0x0][0x618] ;  /* 0x00018600ff127b82 */ /* 0x000e220000000800 */
[----:B------:R-:W-:Y:S02]  /*7c20*/  IMAD.MOV.U32 R19, RZ, RZ, -0x1 ;  /* 0xffffffffff137424 */ /* 0x000fe400078e00ff */
[----:B------:R-:W-:-:S02]  /*7c30*/  IMAD.X R5, RZ, RZ, ~R4, P1 ;  /* 0x000000ffff057224 */ /* 0x000fc400008e0e04 */
[----:B------:R-:W-:Y:S02]  /*7c40*/  IMAD.MOV.U32 R21, RZ, RZ, 0x1 ;  /* 0x00000001ff157424 */ /* 0x000fe400078e00ff */
[-C--:B------:R-:W-:Y:S01]  /*7c50*/  IMAD R6, R5, R26.reuse, RZ ;  /* 0x0000001a05067224 */ /* 0x080fe200078e02ff */
[----:B------:R-:W1:Y:S01]  /*7c60*/  LDC R20, c[0x0][0x608] ;  /* 0x00018200ff147b82 */ /* 0x000e620000000800 */
[----:B------:R-:W-:-:S04]  /*7c70*/  IMAD.WIDE.U32 R4, R17, R26, R2 ;  /* 0x0000001a11047225 */ /* 0x000fc800078e0002 */
[----:B------:R-:W-:Y:S01]  /*7c80*/  IMAD R17, R17, R27, R6 ;  /* 0x0000001b11117224 */ /* 0x000fe200078e0206 */
[----:B------:R-:W-:Y:S02]  /*7c90*/  I2FP.F32.U32 R6, R30 ;  /* 0x0000001e00067245 */ /* 0x000fe40000201000 */
[----:B------:R-:W2:Y:S01]  /*7ca0*/  LDC R32, c[0x0][0x658] ;  /* 0x00019600ff207b82 */ /* 0x000ea20000000800 */
[----:B------:R-:W-:Y:S01]  /*7cb0*/  IMAD.IADD R5, R5, 0x1, R17 ;  /* 0x0000000105057824 */ /* 0x000fe200078e0211 */
[----:B----4-:R-:W-:Y:S01]  /*7cc0*/  ISETP.NE.U32.AND P1, PT, R34, RZ, PT ;  /* 0x000000ff2200720c */ /* 0x010fe20003f25070 */
[----:B------:R-:W-:-:S03]  /*7cd0*/  FMUL R17, R6, UR6 ;  /* 0x0000000606117c20 */ /* 0x000fc60008400000 */
[----:B------:R-:W-:Y:S01]  /*7ce0*/  ISETP.NE.AND.EX P1, PT, R35, RZ, PT, P1 ;  /* 0x000000ff2300720c */ /* 0x000fe20003f25310 */
[----:B------:R3:W4:Y:S01]  /*7cf0*/  F2I.U32.TRUNC.NTZ R25, R17 ;  /* 0x0000001100197305 */ /* 0x000722000020f000 */
[----:B------:R-:W3:Y:S01]  /*7d00*/  LDC R27, c[0x0][0x148] ;  /* 0x00005200ff1b7b82 */ /* 0x000ee20000000800 */
[-CC-:B0-----:R-:W-:Y:S02]  /*7d10*/  SHF.R.U64 R22, R4, R18.reuse, R5.reuse ;  /* 0x0000001204167219 */ /* 0x181fe40000001205 */
[----:B------:R-:W-:-:S05]  /*7d20*/  SHF.R.U32.HI R5, RZ, R18, R5 ;  /* 0x00000012ff057219 */ /* 0x000fca0000011605 */
[----:B------:R-:W0:Y:S01]  /*7d30*/  LDC R28, c[0x0][0x600] ;  /* 0x00018000ff1c7b82 */ /* 0x000e220000000800 */
[-CC-:B-1----:R-:W-:Y:S02]  /*7d40*/  SHF.R.U64 R6, R22, R20.reuse, R5.reuse ;  /* 0x0000001416067219 */ /* 0x182fe40000001205 */
[----:B------:R-:W-:-:S05]  /*7d50*/  SHF.R.U32.HI R5, RZ, R20, R5 ;  /* 0x00000014ff057219 */ /* 0x000fca0000011605 */
[----:B------:R-:W1:Y:S01]  /*7d60*/  LDC R33, c[0x0][0x648] ;  /* 0x00019200ff217b82 */ /* 0x000e620000000800 */
[-CC-:B--2---:R-:W-:Y:S02]  /*7d70*/  SHF.R.U64 R26, R6, R32.reuse, R5.reuse ;  /* 0x00000020061a7219 */ /* 0x184fe40000001205 */
[-C--:B------:R-:W-:Y:S02]  /*7d80*/  SHF.L.U32 R19, R19, R32.reuse, RZ ;  /* 0x0000002013137219 */ /* 0x080fe400000006ff */
[-C--:B------:R-:W-:Y:S01]  /*7d90*/  SHF.R.U32.HI R5, RZ, R32.reuse, R5 ;  /* 0x00000020ff057219 */ /* 0x080fe20000011605 */
[----:B------:R-:W-:Y:S01]  /*7da0*/  IMAD.MOV.U32 R4, RZ, RZ, R26 ;  /* 0x000000ffff047224 */ /* 0x000fe200078e001a */
[----:B------:R-:W-:Y:S01]  /*7db0*/  SHF.L.U32 R32, R21, R32, RZ ;  /* 0x0000002015207219 */ /* 0x000fe200000006ff */
[----:B------:R-:W2:Y:S01]  /*7dc0*/  LDC R36, c[0x0][0x638] ;  /* 0x00018e00ff247b82 */ /* 0x000ea20000000800 */
[----:B------:R-:W-:-:S07]  /*7dd0*/  LOP3.LUT R31, RZ, R19, RZ, 0x33, !PT ;  /* 0x00000013ff1f7212 */ /* 0x000fce00078e33ff */
[----:B------:R-:W0:Y:S01]  /*7de0*/  LDC R37, c[0x0][0x610] ;  /* 0x00018400ff257b82 */ /* 0x000e220000000800 */
[----:B----4-:R-:W-:Y:S05]  /*7df0*/  @!P1 BRA `(.L_x_172) ;  /* 0x0000000000289947 */ /* 0x010fea0003800000 */
[----:B---3--:R-:W3:Y:S02]  /*7e00*/  LDC R17, c[0x0][0x64c] ;  /* 0x00019300ff117b82 */ /* 0x008ee40000000800 */
        /* <DEDUP_REMOVED lines=9> */
.L_x_172:
[----:B-1----:R-:W-:Y:S01]  /*7ea0*/  SHF.R.U64 R4, R4, R33, R5 ;  /* 0x0000002104047219 */ /* 0x002fe20000001205 */
[----:B0-----:R-:W-:Y:S01]  /*7eb0*/  VIADD R19, R28, 0xffffffff ;  /* 0xffffffff1c137836 */ /* 0x001fe20000000000 */
[----:B---3--:R-:W-:Y:S01]  /*7ec0*/  LOP3.LUT R17, R6, R31, RZ, 0xc0, !PT ;  /* 0x0000001f06117212 */ /* 0x008fe200078ec0ff */
[----:B------:R-:W-:Y:S02]  /*7ed0*/  IMAD.MOV R25, RZ, RZ, -R25 ;  /* 0x000000ffff197224 */ /* 0x000fe400078e0a19 */
[----:B------:R-:W-:Y:S01]  /*7ee0*/  IMAD.MOV R5, RZ, RZ, -R4 ;  /* 0x000000ffff057224 */ /* 0x000fe200078e0a04 */
[----:B------:R-:W-:Y:S01]  /*7ef0*/  LOP3.LUT R19, R22, R19, RZ, 0xc0, !PT ;  /* 0x0000001316137212 */ /* 0x000fe200078ec0ff */
[----:B------:R-:W-:Y:S02]  /*7f00*/  IMAD R6, R32, R4, R17 ;  /* 0x0000000420067224 */ /* 0x000fe400078e0211 */
[----:B------:R-:W-:Y:S02]  /*7f10*/  @P3 IMAD R29, R27, R25, R30 ;  /* 0x000000191b1d3224 */ /* 0x000fe400078e021e */
[----:B--2---:R-:W-:-:S02]  /*7f20*/  IMAD R4, R5, R36, R26 ;  /* 0x0000002405047224 */ /* 0x004fc400078e021a */
[----:B------:R-:W-:Y:S02]  /*7f30*/  IMAD R6, R6, R37, R29 ;  /* 0x0000002506067224 */ /* 0x000fe400078e021d */
[----:B------:R-:W-:Y:S02]  /*7f40*/  IMAD R19, R4, R28, R19 ;  /* 0x0000001c04137224 */ /* 0x000fe400078e0213 */
[----:B------:R-:W-:Y:S02]  /*7f50*/  IMAD.MOV.U32 R17, RZ, RZ, 0x1 ;  /* 0x00000001ff117424 */ /* 0x000fe400078e00ff */
[----:B------:R-:W-:Y:S01]  /*7f60*/  IMAD.MOV.U32 R4, RZ, RZ, R24 ;  /* 0x000000ffff047224 */ /* 0x000fe200078e0018 */
[----:B------:R-:W-:Y:S02]  /*7f70*/  SEL R5, R19, R6, !P3 ;  /* 0x0000000613057207 */ /* 0x000fe40005800000 */
[----:B------:R-:W-:-:S07]  /*7f80*/  SEL R6, R6, R19, !P3 ;  /* 0x0000001306067207 */ /* 0x000fce0005800000 */
.L_x_170:
[----:B------:R-:W-:Y:S02]  /*7f90*/  LOP3.LUT P1, RZ, R17, 0xff, RZ, 0xc0, !PT ;  /* 0x000000ff11ff7812 */ /* 0x000fe4000782c0ff */
[----:B------:R-:W-:-:S11]  /*7fa0*/  LOP3.LUT R150, R150, 0x1, RZ, 0x3c, !PT ;  /* 0x0000000196967812 */ /* 0x000fd600078e3cff */
[----:B------:R-:W-:Y:S05]  /*7fb0*/  @P1 BRA `(.L_x_173) ;  /* 0xffffff9400701947 */ /* 0x000fea000383ffff */
[----:B------:R-:W-:Y:S05]  /*7fc0*/  EXIT ;  /* 0x000000000000794d */ /* 0x000fea0003800000 */
.L_x_17:
[----:B------:R-:W-:-:S08]  /*7fd0*/  ISETP.NE.AND P0, PT, R17, RZ, PT ;  /* 0x000000ff1100720c */ /* 0x000fd00003f05270 */
[----:B--23-5:R-:W0:-:S00]  /*7fe0*/  USETMAXREG.DEALLOC.CTAPOOL 0x28 ;  /* 0x00000028000079c8 */ /* 0x02ce0000080e0500 */
[----:B------:R-:W-:Y:S05]  /*7ff0*/  @P0 EXIT ;  /* 0x000000000000094d */ /* 0x000fea0003800000 */
[----:B0-----:R-:W-:Y:S01]  /*8000*/  LOP3.LUT P0, RZ, R18, 0xff, RZ, 0xc0, !PT ;  /* 0x000000ff12ff7812 */ /* 0x001fe2000780c0ff */
[----:B------:R-:W-:Y:S02]  /*8010*/  IMAD.MOV.U32 R12, RZ, RZ, 0x1 ;  /* 0x00000001ff0c7424 */ /* 0x000fe400078e00ff */
[----:B------:R-:W-:-:S10]  /*8020*/  IMAD.MOV.U32 R13, RZ, RZ, RZ ;  /* 0x000000ffff0d7224 */ /* 0x000fd400078e00ff */
[----:B------:R-:W-:Y:S05]  /*8030*/  @!P0 BRA `(.L_x_174) ;  /* 0x0000000c00208947 */ /* 0x000fea0003800000 */
[----:B------:R-:W0:Y:S01]  /*8040*/  S2UR UR8, SR_CgaCtaId ;  /* 0x00000000000879c3 */ /* 0x000e220000008800 */
[----:B------:R-:W-:Y:S01]  /*8050*/  LOP3.LUT P0, RZ, R16, 0x1f, RZ, 0xc0, !PT ;  /* 0x0000001f10ff7812 */ /* 0x000fe2000780c0ff */
[----:B------:R-:W-:Y:S01]  /*8060*/  ULDC UR5, c[0x0][0x658] ;  /* 0x0001960000057ab9 */ /* 0x000fe20000000800 */
[----:B------:R-:W-:Y:S01]  /*8070*/  UMOV UR6, 0xffffffff ;  /* 0xffffffff00067882 */ /* 0x000fe20000000000 */
[----:B------:R-:W-:Y:S01]  /*8080*/  BSSY B0, `(.L_x_174) ;  /* 0x00000c3000007945 */ /* 0x000fe20003800000 */
[C---:B------:R-:W-:Y:S01]  /*8090*/  ISETP.NE.AND P2, PT, R14.reuse, RZ, PT ;  /* 0x000000ff0e00720c */ /* 0x040fe20003f45270 */
[----:B------:R-:W-:Y:S01]  /*80a0*/  USHF.L.U32 UR6, UR6, UR5, URZ ;  /* 0x0000000506067299 */ /* 0x000fe2000800063f */
[----:B------:R-:W-:Y:S01]  /*80b0*/  ISETP.NE.OR P0, PT, R14, RZ, !P0 ;  /* 0x000000ff0e00720c */ /* 0x000fe20004705670 */
[----:B------:R-:W-:Y:S01]  /*80c0*/  IMAD.MOV.U32 R15, RZ, RZ, 0x1 ;  /* 0x00000001ff0f7424 */ /* 0x000fe200078e00ff */
[----:B------:R-:W-:Y:S01]  /*80d0*/  LOP3.LUT R14, R7, 0x2, RZ, 0xfc, !PT ;  /* 0x00000002070e7812 */ /* 0x000fe200078efcff */
[----:B------:R-:W-:Y:S01]  /*80e0*/  IMAD.MOV.U32 R12, RZ, RZ, 0x1 ;  /* 0x00000001ff0c7424 */ /* 0x000fe200078e00ff */
[----:B------:R-:W-:Y:S01]  /*80f0*/  ULDC UR4, c[0x0][0x600] ;  /* 0x0001800000047ab9 */ /* 0x000fe20000000800 */
[----:B------:R-:W-:Y:S01]  /*8100*/  IMAD.MOV.U32 R13, RZ, RZ, RZ ;  /* 0x000000ffff0d7224 */ /* 0x000fe200078e00ff */
[----:B------:R-:W-:Y:S01]  /*8110*/  UMOV UR7, 0x1 ;  /* 0x0000000100077882 */ /* 0x000fe20000000000 */
[----:B------:R-:W-:-:S02]  /*8120*/  UIADD3 UR21, UR13, 0x1, URZ ;  /* 0x000000010d157890 */ /* 0x000fc4000fffe03f */
[----:B------:R-:W-:Y:S02]  /*8130*/  UIADD3 UR16, UR4, -0x1, URZ ;  /* 0xffffffff04107890 */ /* 0x000fe4000fffe03f */
[----:B------:R-:W-:Y:S02]  /*8140*/  USHF.L.U32 UR18, UR7, UR5, URZ ;  /* 0x0000000507127299 */ /* 0x000fe4000800063f */
[----:B------:R-:W-:Y:S01]  /*8150*/  ULOP3.LUT UR17, URZ, UR6, URZ, 0x33, !UPT ;  /* 0x000000063f117292 */ /* 0x000fe2000f8e333f */
[----:B------:R-:W-:Y:S01]  /*8160*/  ULDC.64 UR22, c[0x0][0x198] ;  /* 0x0000660000167ab9 */ /* 0x000fe20000000a00 */
[----:B0-----:R-:W-:-:S10]  /*8170*/  IMAD.U32 R17, RZ, RZ, UR8 ;  /* 0x00000008ff117e24 */ /* 0x001fd4000f8e00ff */
.L_x_186:
[----:B------:R-:W-:-:S03]  /*8180*/  UMOV UR4, 0xffffffff ;  /* 0xffffffff00047882 */ /* 0x000fc60000000000 */
[----:B------:R-:W-:Y:S05]  /*8190*/  BRA.DIV UR4, `(.L_x_175) ;  /* 0x0000000e04c47947 */ /* 0x000fea000b800000 */
[----:B------:R-:W-:-:S13]  /*81a0*/  ELECT P1, URZ, PT ;  /* 0x00000000003f782f */ /* 0x000fda0003820000 */
.L_x_198:
[----:B------:R-:W0:Y:S01]  /*81b0*/  LDC R10, c[0x0][0x28c] ;  /* 0x0000a300ff0a7b82 */ /* 0x000e220000000800 */
[----:B------:R-:W-:Y:S01]  /*81c0*/  BSSY B1, `(.L_x_176) ;  /* 0x000003b000017945 */ /* 0x000fe20003800000 */
[----:B0-----:R-:W-:-:S13]  /*81d0*/  ISETP.LT.OR P1, PT, R10, 0x1, !P1 ;  /* 0x000000010a00780c */ /* 0x001fda0004f21670 */
[----:B------:R-:W-:Y:S05]  /*81e0*/  @P1 BRA `(.L_x_177) ;  /* 0x0000000000e01947 */ /* 0x000fea0003800000 */
[----:B------:R-:W-:Y:S02]  /*81f0*/  IMAD R17, R6, 0x2, R17 ;  /* 0x0000000206117824 */ /* 0x000fe400078e0211 */
[----:B------:R-:W-:Y:S02]  /*8200*/  IMAD.SHL.U32 R18, R5, 0x80, RZ ;  /* 0x0000008005127824 */ /* 0x000fe400078e00ff */
[----:B------:R-:W-:Y:S02]  /*8210*/  IMAD.MOV.U32 R20, RZ, RZ, RZ ;  /* 0x000000ffff147224 */ /* 0x000fe400078e00ff */
[----:B------:R-:W-:Y:S02]  /*8220*/  IMAD.U32 R22, RZ, RZ, UR21 ;  /* 0x00000015ff167e24 */ /* 0x000fe4000f8e00ff */
[----:B------:R-:W-:Y:S02]  /*8230*/  IMAD.MOV.U32 R5, RZ, RZ, R12 ;  /* 0x000000ffff057224 */ /* 0x000fe400078e000c */
[----:B------:R-:W-:-:S02]  /*8240*/  IMAD.MOV.U32 R6, RZ, RZ, R13 ;  /* 0x000000ffff067224 */ /* 0x000fc400078e000d */
[----:B------:R-:W-:-:S07]  /*8250*/  IMAD.SHL.U32 R16, R17, 0x20, RZ ;  /* 0x0000002011107824 */ /* 0x000fce00078e00ff */
.L_x_181:
[----:B------:R-:W0:Y:S01]  /*8260*/  S2UR UR4, SR_CgaCtaId ;  /* 0x00000000000479c3 */ /* 0x000e220000008800 */
[----:B------:R-:W-:-:S07]  /*8270*/  MOV R10, 0x400 ;  /* 0x00000400000a7802 */ /* 0x000fce0000000f00 */
[----:B------:R-:W1:Y:S01]  /*8280*/  @!P2 LDC R11, c[0x0][0x500] ;  /* 0x00014000ff0bab82 */ /* 0x000e620000000800 */
[----:B0-----:R-:W-:-:S05]  /*8290*/  IMAD.U32 R17, RZ, RZ, UR4 ;  /* 0x00000004ff117e24 */ /* 0x001fca000f8e00ff */
[----:B------:R-:W-:Y:S02]  /*82a0*/  LEA R21, R17, R10, 0x18 ;  /* 0x0000000a11157211 */ /* 0x000fe400078ec0ff */
[----:B------:R-:W-:-:S03]  /*82b0*/  SHF.L.U32 R10, R5, 0x1f, RZ ;  /* 0x0000001f050a7819 */ /* 0x000fc600000006ff */
[----:B------:R-:W-:-:S04]  /*82c0*/  IMAD R19, R6, 0x8, R21 ;  /* 0x0000000806137824 */ /* 0x000fc800078e0215 */
[----:B------:R-:W0:Y:S02]  /*82d0*/  SYNCS.PHASECHK.TRANS64.TRYWAIT P1, [R19+URZ+0x18], R10 ;  /* 0x0000180a130075a7 */ /* 0x000e24000802017f */
[----:B01----:R-:W-:Y:S05]  /*82e0*/  @!P1 BRA `(.L_x_178) ;  /* 0x0000000c00909947 */ /* 0x003fea0003800000 */
.L_x_199:
[----:B0-----:R-:W-:Y:S01]  /*82f0*/  PRMT R10, R14, 0x9910, RZ ;  /* 0x000099100e0a7816 */ /* 0x001fe200000000ff */
[----:B------:R0:W-:Y:S03]  /*8300*/  @!P2 SYNCS.ARRIVE.TRANS64 RZ, [R19+URZ], R11 ;  /* 0x0000000b13ffa9a7 */ /* 0x0001e6000800003f */
[----:B------:R-:W-:-:S13]  /*8310*/  ISETP.NE.AND P1, PT, R10, 0x2, PT ;  /* 0x000000020a00780c */ /* 0x000fda0003f25270 */
[----:B0-----:R-:W-:Y:S05]  /*8320*/  @P1 BRA `(.L_x_179) ;  /* 0x0000000000041947 */ /* 0x001fea0003800000 */
[----:B------:R-:W-:Y:S01]  /*8330*/  BPT.TRAP 0x1 ;  /* 0x000000040000795c */ /* 0x000fe20000300000 */
.L_x_179:
[----:B------:R-:W-:Y:S05]  /*8340*/  @P0 BRA `(.L_x_180) ;  /* 0x0000000000040947 */ /* 0x000fea0003800000 */
[----:B------:R-:W-:Y:S01]  /*8350*/  BPT.TRAP 0x1 ;  /* 0x000000040000795c */ /* 0x000fe20000300000 */
.L_x_180:
[----:B------:R-:W-:Y:S01]  /*8360*/  IMAD R10, R6, 0x2, R17 ;  /* 0x00000002060a7824 */ /* 0x000fe200078e0211 */
[----:B------:R-:W-:Y:S01]  /*8370*/  R2UR UR9, R19 ;  /* 0x00000000130972ca */ /* 0x000fe200000e0000 */
[----:B------:R-:W-:Y:S01]  /*8380*/  VIADD R22, R22, 0xffffffff ;  /* 0xffffffff16167836 */ /* 0x000fe20000000000 */
[----:B------:R-:W-:Y:S01]  /*8390*/  UIADD3 UR4, UP0, UR22, 0xf0, URZ ;  /* 0x000000f016047890 */ /* 0x000fe2000ff1e03f */
[--C-:B------:R-:W-:Y:S01]  /*83a0*/  IMAD.U32 R10, R10, 0x400, R21.reuse ;  /* 0x000004000a0a7824 */ /* 0x100fe200078e0015 */
[----:B------:R-:W-:Y:S01]  /*83b0*/  R2UR UR11, R16 ;  /* 0x00000000100b72ca */ /* 0x000fe200000e0000 */
[----:B------:R-:W-:Y:S01]  /*83c0*/  IMAD R21, R6, 0x1000, R21 ;  /* 0x0000100006157824 */ /* 0x000fe200078e0215 */
[----:B------:R-:W-:Y:S01]  /*83d0*/  R2UR UR10, R20 ;  /* 0x00000000140a72ca */ /* 0x000fe200000e0000 */
[----:B------:R-:W-:Y:S01]  /*83e0*/  UIADD3 UR24, UP1, UR22, 0x1f0, URZ ;  /* 0x000001f016187890 */ /* 0x000fe2000ff3e03f */
[----:B------:R-:W-:Y:S01]  /*83f0*/  R2UR UR5, R10 ;  /* 0x000000000a0572ca */ /* 0x000fe200000e0000 */
[----:B------:R-:W-:Y:S01]  /*8400*/  VIADD R6, R6, 0x1 ;  /* 0x0000000106067836 */ /* 0x000fe20000000000 */
[----:B------:R-:W-:Y:S01]  /*8410*/  R2UR UR8, R21 ;  /* 0x00000000150872ca */ /* 0x000fe200000e0000 */
[----:B------:R-:W-:Y:S01]  /*8420*/  UIADD3.X UR25, URZ, UR23, URZ, UP1, !UPT ;  /* 0x000000173f197290 */ /* 0x000fe20008ffe43f */
[----:B------:R-:W-:Y:S01]  /*8430*/  R2UR UR12, R4 ;  /* 0x00000000040c72ca */ /* 0x000fe200000e0000 */
[----:B------:R-:W-:Y:S01]  /*8440*/  UMOV UR20, 0x30000 ;  /* 0x0003000000147882 */ /* 0x000fe20000000000 */
[----:B------:R-:W-:Y:S01]  /*8450*/  R2UR UR19, R18 ;  /* 0x00000000121372ca */ /* 0x000fe200000e0000 */
[----:B------:R-:W-:Y:S01]  /*8460*/  UMOV UR6, 0x0 ;  /* 0x0000000000067882 */ /* 0x000fe20000000000 */
[----:B------:R-:W-:Y:S01]  /*8470*/  ISETP.GT.AND P4, PT, R22, 0x1, PT ;  /* 0x000000011600780c */ /* 0x000fe20003f84270 */
[----:B------:R-:W-:Y:S01]  /*8480*/  UMOV UR7, 0x10000000 ;  /* 0x1000000000077882 */ /* 0x000fe20000000000 */
[----:B------:R-:W-:Y:S01]  /*8490*/  ISETP.NE.AND P1, PT, R6, 0x3, PT ;  /* 0x000000030600780c */ /* 0x000fe20003f25270 */
[----:B------:R-:W-:-:S02]  /*84a0*/  VIADD R20, R20, 0x20 ;  /* 0x0000002014147836 */ /* 0x000fc40000000000 */
[----:B------:R-:W-:Y:S01]  /*84b0*/  UIADD3 UR14, UR5, 0x100, URZ ;  /* 0x00000100050e7890 */ /* 0x000fe2000fffe03f */
[----:B------:R-:W-:Y:S01]  /*84c0*/  SEL R10, RZ, 0x1, P1 ;  /* 0x00000001ff0a7807 */ /* 0x000fe20000800000 */
[----:B------:R-:W-:Y:S01]  /*84d0*/  UIADD3.X UR5, URZ, UR23, URZ, UP0, !UPT ;  /* 0x000000173f057290 */ /* 0x000fe200087fe43f */
[----:B------:R-:W-:Y:S01]  /*84e0*/  SEL R6, R6, RZ, P1 ;  /* 0x000000ff06067207 */ /* 0x000fe20000800000 */
[----:B------:R-:W-:Y:S01]  /*84f0*/  UIADD3 UR15, UR8, 0x1900, URZ ;  /* 0x00001900080f7890 */ /* 0x000fe2000fffe03f */
[----:B------:R-:W-:Y:S02]  /*8500*/  LOP3.LUT R5, R5, R10, RZ, 0x3c, !PT ;  /* 0x0000000a05057212 */ /* 0x000fe400078e3cff */
[----:B------:R-:W-:-:S04]  /*8510*/  UMOV UR8, UR14 ;  /* 0x0000000e00087c82 */ /* 0x000fc80008000000 */
[----:B------:R0:W-:Y:S02]  /*8520*/  UTMALDG.3D.MULTICAST [UR8], [UR4], UR20, desc[UR6] ;  /* 0x00000608040073b4 */ /* 0x0001e40008011814 */
[----:B0-----:R-:W-:Y:S01]  /*8530*/  UMOV UR8, UR15 ;  /* 0x0000000f00087c82 */ /* 0x001fe20008000000 */
[----:B------:R-:W-:Y:S02]  /*8540*/  UMOV UR11, UR19 ;  /* 0x00000013000b7c82 */ /* 0x000fe40008000000 */
[----:B------:R0:W-:Y:S02]  /*8550*/  UTMALDG.3D [UR8], [UR24], desc[UR6] ;  /* 0x00000608180075b4 */ /* 0x0001e40008011000 */
[----:B0-----:R-:W-:Y:S05]  /*8560*/  @P4 BRA `(.L_x_181) ;  /* 0xfffffffc003c4947 */ /* 0x001fea000383ffff */
.L_x_177:
[----:B------:R-:W-:Y:S05]  /*8570*/  BSYNC B1 ;  /* 0x0000000000017941 */ /* 0x000fea0003800000 */
.L_x_176:
[----:B------:R-:W-:Y:S01]  /*8580*/  LOP3.LUT P5, RZ, R15, 0xff, RZ, 0xc0, !PT ;  /* 0x000000ff0fff7812 */ /* 0x000fe200078ac0ff */
[----:B------:R-:W-:Y:S01]  /*8590*/  VIADD R6, R13, UR13 ;  /* 0x0000000d0d067c36 */ /* 0x000fe20008000000 */
[----:B------:R-:W-:Y:S01]  /*85a0*/  ULDC.64 UR4, c[0x0][0x650] ;  /* 0x0001940000047ab9 */ /* 0x000fe20000000a00 */
[----:B------:R-:W-:Y:S01]  /*85b0*/  IMAD.U32 R11, RZ, RZ, UR13 ;  /* 0x0000000dff0b7e24 */ /* 0x000fe2000f8e00ff */
[----:B------:R-:W-:Y:S01]  /*85c0*/  UISETP.GE.U32.AND UP0, UPT, UR13, 0x3, UPT ;  /* 0x000000030d00788c */ /* 0x000fe2000bf06070 */
[----:B------:R-:W-:Y:S01]  /*85d0*/  BSSY B1, `(.L_x_182) ;  /* 0x000006b000017945 */ /* 0x000fe20003800000 */
[----:B------:R-:W-:Y:S02]  /*85e0*/  ISETP.GT.U32.AND P1, PT, R6, 0x2, PT ;  /* 0x000000020600780c */ /* 0x000fe40003f24070 */
[----:B------:R-:W-:Y:S02]  /*85f0*/  PRMT R15, RZ, 0x7610, R15 ;  /* 0x00007610ff0f7816 */ /* 0x000fe4000000000f */
[----:B------:R-:W-:-:S02]  /*8600*/  ISETP.LT.U32.AND P1, PT, R11, 0x3, P1 ;  /* 0x000000030b00780c */ /* 0x000fc40000f21070 */
[----:B------:R-:W-:Y:S01]  /*8610*/  PLOP3.LUT P4, PT, PT, PT, UP0, 0x80, 0x0 ;  /* 0x000000000000781c */ /* 0x000fe20003f8f008 */
[----:B------:R-:W0:Y:S01]  /*8620*/  @P5 S2R R17, SR_CgaCtaId ;  /* 0x0000000000115919 */ /* 0x000e220000008800 */
[----:B------:R-:W-:-:S04]  /*8630*/  @P5 MOV R4, 0x400 ;  /* 0x0000040000045802 */ /* 0x000fc80000000f00 */
[----:B0-----:R-:W-:Y:S01]  /*8640*/  @P5 LEA R10, R17, R4, 0x18 ;  /* 0x00000004110a5211 */ /* 0x001fe200078ec0ff */
[----:B------:R-:W-:-:S03]  /*8650*/  IMAD.WIDE.U32 R4, R6, -0x55555555, RZ ;  /* 0xaaaaaaab06047825 */ /* 0x000fc600078e00ff */
[----:B------:R0:W-:Y:S01]  /*8660*/  @P5 SYNCS.ARRIVE.TRANS64.A1T0 RZ, [R10+URZ+0x68], RZ ;  /* 0x000068ff0aff59a7 */ /* 0x0001e2000810003f */
[----:B------:R-:W-:Y:S01]  /*8670*/  IADD3 R2, P5, R2, R8, RZ ;  /* 0x0000000802027210 */ /* 0x000fe20007fbe0ff */
[----:B------:R-:W-:Y:S01]  /*8680*/  IMAD.MOV.U32 R4, RZ, RZ, -0x1 ;  /* 0xffffffffff047424 */ /* 0x000fe200078e00ff */
[----:B------:R-:W-:Y:S02]  /*8690*/  SHF.R.U32.HI R11, RZ, 0x1, R5 ;  /* 0x00000001ff0b7819 */ /* 0x000fe40000011605 */
[----:B------:R-:W-:Y:S01]  /*86a0*/  SEL R5, RZ, 0x1, !P1 ;  /* 0x00000001ff057807 */ /* 0x000fe20004800000 */
[----:B------:R-:W-:Y:S01]  /*86b0*/  IMAD.X R3, R3, 0x1, R0, P5 ;  /* 0x0000000103037824 */ /* 0x000fe200028e0600 */
[----:B------:R-:W-:Y:S01]  /*86c0*/  ISETP.GE.U32.AND P1, PT, R2, UR4, PT ;  /* 0x0000000402007c0c */ /* 0x000fe2000bf26070 */
[----:B------:R-:W-:Y:S01]  /*86d0*/  IMAD R13, R11, -0x3, R6 ;  /* 0xfffffffd0b0d7824 */ /* 0x000fe200078e0206 */
[----:B------:R-:W-:Y:S01]  /*86e0*/  LOP3.LUT R12, R12, R5, RZ, 0x3c, !PT ;  /* 0x000000050c0c7212 */ /* 0x000fe200078e3cff */
[----:B------:R-:W-:Y:S01]  /*86f0*/  IMAD.MOV.U32 R6, RZ, RZ, -0x1 ;  /* 0xffffffffff067424 */ /* 0x000fe200078e00ff */
[----:B------:R-:W-:Y:S01]  /*8700*/  ISETP.GE.U32.AND.EX P1, PT, R3, UR5, PT, P1 ;  /* 0x0000000503007c0c */ /* 0x000fe2000bf26110 */
[----:B------:R-:W-:Y:S01]  /*8710*/  IMAD.MOV.U32 R5, RZ, RZ, -0x1 ;  /* 0xffffffffff057424 */ /* 0x000fe200078e00ff */
[----:B------:R-:W-:-:S02]  /*8720*/  @P4 LOP3.LUT R12, R12, 0x1, R11, 0x78, !PT ;  /* 0x000000010c0c4812 */ /* 0x000fc400078e780b */
[----:B0-----:R-:W-:-:S09]  /*8730*/  PRMT R10, RZ, 0x7610, R10 ;  /* 0x00007610ff0a7816 */ /* 0x001fd2000000000a */
[----:B------:R-:W-:Y:S05]  /*8740*/  @P1 BRA `(.L_x_183) ;  /* 0x00000004004c1947 */ /* 0x000fea0003800000 */
[----:B------:R-:W0:Y:S01]  /*8750*/  S2R R18, SR_CTAID.X ;  /* 0x0000000000127919 */ /* 0x000e220000002500 */
[----:B------:R-:W-:Y:S01]  /*8760*/  ULDC.64 UR4, c[0x0][0x628] ;  /* 0x00018a0000047ab9 */ /* 0x000fe20000000a00 */
[----:B------:R-:W1:Y:S01]  /*8770*/  LDC R19, c[0x0][0x144] ;  /* 0x00005100ff137b82 */ /* 0x000e620000000800 */
[----:B------:R-:W-:Y:S01]  /*8780*/  ISETP.NE.U32.AND P1, PT, RZ, UR4, PT ;  /* 0x00000004ff007c0c */ /* 0x000fe2000bf25070 */
[----:B------:R-:W2:Y:S01]  /*8790*/  S2R R6, SR_CTAID.Y ;  /* 0x0000000000067919 */ /* 0x000ea20000002600 */
[----:B------:R-:W-:Y:S01]  /*87a0*/  ULDC UR7, c[0x0][0x630] ;  /* 0x00018c0000077ab9 */ /* 0x000fe20000000800 */
[----:B------:R-:W-:Y:S01]  /*87b0*/  ULDC UR8, c[0x0][0x150] ;  /* 0x0000540000087ab9 */ /* 0x000fe20000000800 */
[----:B------:R-:W-:Y:S01]  /*87c0*/  ISETP.NE.AND.EX P1, PT, RZ, UR5, PT, P1 ;  /* 0x00000005ff007c0c */ /* 0x000fe2000bf25310 */
[----:B------:R-:W-:Y:S02]  /*87d0*/  IMAD.MOV.U32 R4, RZ, RZ, R2 ;  /* 0x000000ffff047224 */ /* 0x000fe400078e0002 */
[----:B------:R-:W-:Y:S01]  /*87e0*/  IMAD.MOV.U32 R5, RZ, RZ, R3 ;  /* 0x000000ffff057224 */ /* 0x000fe200078e0003 */
[----:B0-----:R-:W-:-:S09]  /*87f0*/  I2FP.F32.U32 R20, R18 ;  /* 0x0000001200147245 */ /* 0x001fd20000201000 */
[----:B------:R-:W-:Y:S05]  /*8800*/  @!P1 BRA `(.L_x_184) ;  /* 0x0000000000289947 */ /* 0x000fea0003800000 */
[----:B------:R-:W-:Y:S02]  /*8810*/  ULDC UR6, c[0x0][0x634] ;  /* 0x00018d0000067ab9 */ /* 0x000fe40000000800 */
[----:B------:R-:W-:-:S05]  /*8820*/  IADD3 R5, P1, R2, UR6, RZ ;  /* 0x0000000602057c10 */ /* 0x000fca000ff3e0ff */
[----:B------:R-:W-:-:S04]  /*8830*/  IMAD.X R21, RZ, RZ, R3, P1 ;  /* 0x000000ffff157224 */ /* 0x000fc800008e0603 */
[----:B------:R-:W-:-:S04]  /*8840*/  IMAD.WIDE.U32 R10, R21, UR4, RZ ;  /* 0x00000004150a7c25 */ /* 0x000fc8000f8e00ff */
[----:B------:R-:W-:-:S04]  /*8850*/  IMAD.WIDE.U32 R10, P1, R5, UR5, R10 ;  /* 0x00000005050a7c25 */ /* 0x000fc8000f82000a */
[----:B------:R-:W-:-:S04]  /*8860*/  IMAD.WIDE.U32 R4, R5, UR4, RZ ;  /* 0x0000000405047c25 */ /* 0x000fc8000f8e00ff */
[----:B------:R-:W-:Y:S01]  /*8870*/  IMAD.MOV.U32 R4, RZ, RZ, R11 ;  /* 0x000000ffff047224 */ /* 0x000fe200078e000b */
[----:B------:R-:W-:Y:S01]  /*8880*/  IADD3 RZ, P4, R5, R10, RZ ;  /* 0x0000000a05ff7210 */ /* 0x000fe20007f9e0ff */
[----:B------:R-:W-:-:S04]  /*8890*/  IMAD.X R5, RZ, RZ, RZ, P1 ;  /* 0x000000ffff057224 */ /* 0x000fc800008e06ff */
[----:B------:R-:W-:-:S08]  /*88a0*/  IMAD.WIDE.U32.X R4, R21, UR5, R4, P4 ;  /* 0x0000000515047c25 */ /* 0x000fd0000a0e0404 */
.L_x_184:
[----:B------:R-:W-:Y:S01]  /*88b0*/  FMUL R20, R20, UR8 ;  /* 0x0000000814147c20 */ /* 0x000fe20008400000 */
[--C-:B------:R-:W-:Y:S01]  /*88c0*/  SHF.R.U64 R16, R4, UR7, R5.reuse ;  /* 0x0000000704107c19 */ /* 0x100fe20008001205 */
[----:B------:R-:W-:Y:S01]  /*88d0*/  ULDC.64 UR4, c[0x0][0x620] ;  /* 0x0001880000047ab9 */ /* 0x000fe20000000a00 */
[----:B------:R-:W-:Y:S01]  /*88e0*/  SHF.R.U32.HI R4, RZ, UR7, R5 ;  /* 0x00000007ff047c19 */ /* 0x000fe20008011605 */
[----:B------:R-:W-:Y:S01]  /*88f0*/  ULDC.64 UR6, c[0x0][0x640] ;  /* 0x0001900000067ab9 */ /* 0x000fe20000000a00 */
[----:B------:R-:W-:Y:S01]  /*8900*/  IADD3 R5, P1, RZ, -R16, RZ ;  /* 0x80000010ff057210 */ /* 0x000fe20007f3e0ff */
[----:B------:R-:W0:Y:S01]  /*8910*/  F2I.U32.TRUNC.NTZ R20, R20 ;  /* 0x0000001400147305 */ /* 0x000e22000020f000 */
[----:B------:R-:W3:Y:S03]  /*8920*/  LDC R21, c[0x0][0x148] ;  /* 0x00005200ff157b82 */ /* 0x000ee60000000800 */
[----:B------:R-:W-:Y:S01]  /*8930*/  IMAD.X R4, RZ, RZ, ~R4, P1 ;  /* 0x000000ffff047224 */ /* 0x000fe200008e0e04 */
[----:B------:R-:W-:-:S03]  /*8940*/  ISETP.NE.U32.AND P1, PT, RZ, UR6, PT ;  /* 0x00000006ff007c0c */ /* 0x000fc6000bf25070 */
[----:B------:R-:W-:Y:S01]  /*8950*/  IMAD R4, R4, UR4, RZ ;  /* 0x0000000404047c24 */ /* 0x000fe2000f8e02ff */
[----:B------:R-:W-:-:S03]  /*8960*/  ISETP.NE.AND.EX P1, PT, RZ, UR7, PT, P1 ;  /* 0x00000007ff007c0c */ /* 0x000fc6000bf25310 */
[C---:B------:R-:W-:Y:S01]  /*8970*/  IMAD R11, R5.reuse, UR5, R4 ;  /* 0x00000005050b7c24 */ /* 0x040fe2000f8e0204 */
[----:B------:R-:W-:Y:S01]  /*8980*/  ULDC UR5, c[0x0][0x154] ;  /* 0x0000550000057ab9 */ /* 0x000fe20000000800 */
[----:B------:R-:W-:Y:S01]  /*8990*/  IMAD.WIDE.U32 R4, R5, UR4, R2 ;  /* 0x0000000405047c25 */ /* 0x000fe2000f8e0002 */
[----:B------:R-:W-:-:S03]  /*89a0*/  ULDC UR4, c[0x0][0x618] ;  /* 0x0001860000047ab9 */ /* 0x000fc60000000800 */
[----:B0-----:R-:W-:Y:S02]  /*89b0*/  IMAD.MOV R10, RZ, RZ, -R20 ;  /* 0x000000ffff0a7224 */ /* 0x001fe400078e0a14 */
[----:B------:R-:W-:Y:S02]  /*89c0*/  IMAD.IADD R5, R5, 0x1, R11 ;  /* 0x0000000105057824 */ /* 0x000fe400078e020b */
[----:B-1----:R-:W-:Y:S01]  /*89d0*/  IMAD R18, R19, R10, R18 ;  /* 0x0000000a13127224 */ /* 0x002fe200078e0212 */
[----:B--2---:R-:W-:Y:S02]  /*89e0*/  I2FP.F32.U32 R10, R6 ;  /* 0x00000006000a7245 */ /* 0x004fe40000201000 */
[--C-:B------:R-:W-:Y:S02]  /*89f0*/  SHF.R.U64 R19, R4, UR4, R5.reuse ;  /* 0x0000000404137c19 */ /* 0x100fe40008001205 */
[----:B------:R-:W-:Y:S01]  /*8a00*/  SHF.R.U32.HI R4, RZ, UR4, R5 ;  /* 0x00000004ff047c19 */ /* 0x000fe20008011605 */
[----:B------:R-:W-:Y:S01]  /*8a10*/  FMUL R10, R10, UR5 ;  /* 0x000000050a0a7c20 */ /* 0x000fe20008400000 */
[----:B------:R-:W-:-:S02]  /*8a20*/  ULDC UR4, c[0x0][0x608] ;  /* 0x0001820000047ab9 */ /* 0x000fc40000000800 */
[--C-:B------:R-:W-:Y:S01]  /*8a30*/  SHF.R.U64 R22, R19, UR4, R4.reuse ;  /* 0x0000000413167c19 */ /* 0x100fe20008001204 */
[----:B------:R0:W1:Y:S01]  /*8a40*/  F2I.U32.TRUNC.NTZ R24, R10 ;  /* 0x0000000a00187305 */ /* 0x000062000020f000 */
[----:B------:R-:W-:Y:S01]  /*8a50*/  SHF.R.U32.HI R5, RZ, UR4, R4 ;  /* 0x00000004ff057c19 */ /* 0x000fe20008011604 */
[----:B------:R-:W-:-:S03]  /*8a60*/  ULDC UR4, c[0x0][0x658] ;  /* 0x0001960000047ab9 */ /* 0x000fc60000000800 */
[--C-:B------:R-:W-:Y:S02]  /*8a70*/  SHF.R.U64 R20, R22, UR4, R5.reuse ;  /* 0x0000000416147c19 */ /* 0x100fe40008001205 */
[----:B------:R-:W-:-:S03]  /*8a80*/  SHF.R.U32.HI R23, RZ, UR4, R5 ;  /* 0x00000004ff177c19 */ /* 0x000fc60008011605 */
[----:B------:R-:W-:Y:S02]  /*8a90*/  IMAD.MOV.U32 R4, RZ, RZ, R20 ;  /* 0x000000ffff047224 */ /* 0x000fe400078e0014 */
[----:B------:R-:W-:Y:S01]  /*8aa0*/  IMAD.MOV.U32 R5, RZ, RZ, R23 ;  /* 0x000000ffff057224 */ /* 0x000fe200078e0017 */
[----:B0-----:R-:W-:Y:S06]  /*8ab0*/  @!P1 BRA `(.L_x_185) ;  /* 0x0000000000289947 */ /* 0x001fec0003800000 */
        /* <DEDUP_REMOVED lines=10> */
.L_x_185:
[----:B------:R-:W-:Y:S01]  /*8b60*/  ULDC UR4, c[0x0][0x648] ;  /* 0x0001920000047ab9 */ /* 0x000fe20000000800 */
[----:B------:R-:W-:Y:S01]  /*8b70*/  LOP3.LUT R22, R22, UR17, RZ, 0xc0, !PT ;  /* 0x0000001116167c12 */ /* 0x000fe2000f8ec0ff */
[----:B-1----:R-:W-:Y:S01]  /*8b80*/  IMAD.MOV R24, RZ, RZ, -R24 ;  /* 0x000000ffff187224 */ /* 0x002fe200078e0a18 */
[----:B------:R-:W-:Y:S01]  /*8b90*/  SHF.R.U64 R5, R4, UR4, R5 ;  /* 0x0000000404057c19 */ /* 0x000fe20008001205 */
[----:B------:R-:W-:Y:S01]  /*8ba0*/  ULDC UR4, c[0x0][0x638] ;  /* 0x00018e0000047ab9 */ /* 0x000fe20000000800 */
[----:B------:R-:W-:Y:S01]  /*8bb0*/  LOP3.LUT R19, R19, UR16, RZ, 0xc0, !PT ;  /* 0x0000001013137c12 */ /* 0x000fe2000f8ec0ff */
[----:B---3--:R-:W-:Y:S01]  /*8bc0*/  @P3 IMAD R18, R21, R24, R6 ;  /* 0x0000001815123224 */ /* 0x008fe200078e0206 */
[----:B------:R-:W-:Y:S01]  /*8bd0*/  ULDC UR5, c[0x0][0x610] ;  /* 0x0001840000057ab9 */ /* 0x000fe20000000800 */
[----:B------:R-:W-:Y:S02]  /*8be0*/  IMAD.MOV R11, RZ, RZ, -R5 ;  /* 0x000000ffff0b7224 */ /* 0x000fe400078e0a05 */
[----:B------:R-:W-:-:S02]  /*8bf0*/  IMAD R5, R5, UR18, R22 ;  /* 0x0000001205057c24 */ /* 0x000fc4000f8e0216 */
[----:B------:R-:W-:Y:S01]  /*8c00*/  IMAD R20, R11, UR4, R20 ;  /* 0x000000040b147c24 */ /* 0x000fe2000f8e0214 */
[----:B------:R-:W-:Y:S01]  /*8c10*/  ULDC UR4, c[0x0][0x600] ;  /* 0x0001800000047ab9 */ /* 0x000fe20000000800 */
[----:B------:R-:W-:Y:S02]  /*8c20*/  IMAD R18, R5, UR5, R18 ;  /* 0x0000000505127c24 */ /* 0x000fe4000f8e0212 */
[----:B------:R-:W-:Y:S02]  /*8c30*/  IMAD R11, R20, UR4, R19 ;  /* 0x00000004140b7c24 */ /* 0x000fe4000f8e0213 */
[----:B------:R-:W-:Y:S02]  /*8c40*/  IMAD.MOV.U32 R10, RZ, RZ, 0x1 ;  /* 0x00000001ff0a7424 */ /* 0x000fe400078e00ff */
[----:B------:R-:W-:Y:S01]  /*8c50*/  IMAD.MOV.U32 R4, RZ, RZ, R16 ;  /* 0x000000ffff047224 */ /* 0x000fe200078e0010 */
[----:B------:R-:W-:Y:S02]  /*8c60*/  SEL R5, R11, R18, !P3 ;  /* 0x000000120b057207 */ /* 0x000fe40005800000 */
[----:B------:R-:W-:-:S07]  /*8c70*/  SEL R6, R18, R11, !P3 ;  /* 0x0000000b12067207 */ /* 0x000fce0005800000 */
.L_x_183:
[----:B------:R-:W-:Y:S05]  /*8c80*/  BSYNC B1 ;  /* 0x0000000000017941 */ /* 0x000fea0003800000 */
.L_x_182:
[----:B------:R-:W-:-:S13]  /*8c90*/  LOP3.LUT P1, RZ, R10, 0xff, RZ, 0xc0, !PT ;  /* 0x000000ff0aff7812 */ /* 0x000fda000782c0ff */
[----:B------:R-:W-:Y:S05]  /*8ca0*/  @P1 BRA `(.L_x_186) ;  /* 0xfffffff400341947 */ /* 0x000fea000383ffff */
[----:B------:R-:W-:Y:S05]  /*8cb0*/  BSYNC B0 ;  /* 0x0000000000007941 */ /* 0x000fea0003800000 */
.L_x_174:
[----:B------:R-:W-:-:S03]  /*8cc0*/  UMOV UR4, 0xffffffff ;  /* 0xffffffff00047882 */ /* 0x000fc60000000000 */
[----:B------:R-:W-:Y:S05]  /*8cd0*/  BRA.DIV UR4, `(.L_x_187) ;  /* 0x0000000604287947 */ /* 0x000fea000b800000 */
[----:B------:R-:W-:-:S13]  /*8ce0*/  ELECT P0, URZ, PT ;  /* 0x00000000003f782f */ /* 0x000fda0003800000 */
.L_x_202:
[----:B------:R-:W-:Y:S04]  /*8cf0*/  BSSY B0, `(.L_x_188) ;  /* 0x0000022000007945 */ /* 0x000fe80003800000 */
[----:B------:R-:W-:Y:S05]  /*8d00*/  @!P0 BRA `(.L_x_189) ;  /* 0x0000000000808947 */ /* 0x000fea0003800000 */
[----:B------:R-:W-:-:S04]  /*8d10*/  LOP3.LUT R7, R7, 0x2, RZ, 0xfc, !PT ;  /* 0x0000000207077812 */ /* 0x000fc800078efcff */
[----:B------:R-:W-:-:S13]  /*8d20*/  ISETP.NE.AND P0, PT, R7, 0x3, PT ;  /* 0x000000030700780c */ /* 0x000fda0003f05270 */
[----:B------:R-:W-:Y:S05]  /*8d30*/  @!P0 BRA `(.L_x_190) ;  /* 0x0000000000048947 */ /* 0x000fea0003800000 */
[----:B------:R-:W-:Y:S01]  /*8d40*/  BPT.TRAP 0x1 ;  /* 0x000000040000795c */ /* 0x000fe20000300000 */
.L_x_190:
[----:B------:R-:W0:Y:S01]  /*8d50*/  S2R R3, SR_CgaCtaId ;  /* 0x0000000000037919 */ /* 0x000e220000008800 */
[----:B------:R-:W-:Y:S02]  /*8d60*/  MOV R0, 0x400 ;  /* 0x0000040000007802 */ /* 0x000fe40000000f00 */
[----:B------:R-:W-:Y:S02]  /*8d70*/  SHF.L.U32 R2, R12, 0x1f, RZ ;  /* 0x0000001f0c027819 */ /* 0x000fe400000006ff */
[----:B0-----:R-:W-:-:S05]  /*8d80*/  LEA R0, R3, R0, 0x18 ;  /* 0x0000000003007211 */ /* 0x001fca00078ec0ff */
[----:B------:R-:W-:-:S04]  /*8d90*/  VIADD R0, R0, 0x18 ;  /* 0x0000001800007836 */ /* 0x000fc80000000000 */
[C---:B------:R-:W-:Y:S02]  /*8da0*/  IMAD R7, R13.reuse, 0x8, R0 ;  /* 0x000000080d077824 */ /* 0x040fe400078e0200 */
[----:B------:R-:W-:Y:S02]  /*8db0*/  VIADD R13, R13, 0x1 ;  /* 0x000000010d0d7836 */ /* 0x000fe40000000000 */
[----:B------:R-:W0:Y:S03]  /*8dc0*/  SYNCS.PHASECHK.TRANS64.TRYWAIT P0, [R7+URZ], R2 ;  /* 0x00000002070075a7 */ /* 0x000e26000800017f */
[----:B------:R-:W-:-:S04]  /*8dd0*/  ISETP.NE.AND P1, PT, R13, 0x3, PT ;  /* 0x000000030d00780c */ /* 0x000fc80003f25270 */
[----:B------:R-:W-:Y:S02]  /*8de0*/  SEL R3, RZ, 0x1, P1 ;  /* 0x00000001ff037807 */ /* 0x000fe40000800000 */
[----:B------:R-:W-:Y:S02]  /*8df0*/  SEL R13, R13, RZ, P1 ;  /* 0x000000ff0d0d7207 */ /* 0x000fe40000800000 */
[----:B------:R-:W-:-:S03]  /*8e00*/  LOP3.LUT R9, R12, R3, RZ, 0x3c, !PT ;  /* 0x000000030c097212 */ /* 0x000fc600078e3cff */
[----:B------:R-:W-:Y:S01]  /*8e10*/  IMAD R6, R13, 0x8, R0 ;  /* 0x000000080d067824 */ /* 0x000fe200078e0200 */
[----:B------:R-:W-:Y:S01]  /*8e20*/  SHF.L.U32 R5, R9, 0x1f, RZ ;  /* 0x0000001f09057819 */ /* 0x000fe200000006ff */
[----:B0-----:R-:W-:Y:S06]  /*8e30*/  @!P0 BRA `(.L_x_191) ;  /* 0x0000000000f48947 */ /* 0x001fec0003800000 */
.L_x_203:
[----:B------:R-:W1:Y:S01]  /*8e40*/  SYNCS.PHASECHK.TRANS64.TRYWAIT P0, [R6+URZ], R5 ;  /* 0x00000005060075a7 */ /* 0x000e62000800017f */
[----:B0-----:R-:W-:-:S05]  /*8e50*/  VIADD R2, R13, 0x1 ;  /* 0x000000010d027836 */ /* 0x001fca0000000000 */
[----:B------:R-:W-:-:S04]  /*8e60*/  ISETP.NE.AND P1, PT, R2, 0x3, PT ;  /* 0x000000030200780c */ /* 0x000fc80003f25270 */
[----:B------:R-:W-:Y:S02]  /*8e70*/  SEL R4, RZ, 0x1, P1 ;  /* 0x00000001ff047807 */ /* 0x000fe40000800000 */
[----:B------:R-:W-:Y:S02]  /*8e80*/  SEL R3, R2, RZ, P1 ;  /* 0x000000ff02037207 */ /* 0x000fe40000800000 */
[----:B------:R-:W-:Y:S01]  /*8e90*/  LOP3.LUT R4, R9, R4, RZ, 0x3c, !PT ;  /* 0x0000000409047212 */ /* 0x000fe200078e3cff */
[----:B-1----:R-:W-:Y:S06]  /*8ea0*/  @!P0 BRA `(.L_x_192) ;  /* 0x0000000000ec8947 */ /* 0x002fec0003800000 */
.L_x_204:
[----:B------:R-:W-:Y:S01]  /*8eb0*/  IMAD R3, R3, 0x8, R0 ;  /* 0x0000000803037824 */ /* 0x000fe200078e0200 */
[----:B------:R-:W-:-:S07]  /*8ec0*/  SHF.L.U32 R0, R4, 0x1f, RZ ;  /* 0x0000001f04007819 */ /* 0x000fce00000006ff */
.L_x_193:
[----:B-1----:R1:W2:Y:S02]  /*8ed0*/  SYNCS.PHASECHK.TRANS64.TRYWAIT P0, [R3+URZ], R0 ;  /* 0x00000000030075a7 */ /* 0x0022a4000800017f */
[----:B--2---:R-:W-:Y:S05]  /*8ee0*/  @!P0 NANOSLEEP.SYNCS 0x989680 ;  /* 0x009896800000895d */ /* 0x004fea0003900000 */
[----:B------:R-:W2:Y:S02]  /*8ef0*/  @!P0 SYNCS.PHASECHK.TRANS64 P0, [R3+URZ], R0 ;  /* 0x00000000030085a7 */ /* 0x000ea4000800007f */
[----:B--2---:R-:W-:Y:S05]  /*8f00*/  @!P0 BRA `(.L_x_193) ;  /* 0xfffffffc00f08947 */ /* 0x004fea000383ffff */
.L_x_189:
[----:B------:R-:W-:Y:S05]  /*8f10*/  BSYNC B0 ;  /* 0x0000000000007941 */ /* 0x000fea0003800000 */
.L_x_188:
[----:B------:R-:W-:Y:S05]  /*8f20*/  EXIT ;  /* 0x000000000000794d */ /* 0x000fea0003800000 */
.L_x_19:
[----:B0-----:R-:W-:-:S04]  /*8f30*/  IMAD.U32 R18, RZ, RZ, UR15 ;  /* 0x0000000fff127e24 */ /* 0x001fc8000f8e00ff */
[----:B------:R0:W1:Y:S03]  /*8f40*/  SYNCS.PHASECHK.TRANS64.TRYWAIT P1, [R18+URZ+-0x8], R17 ;  /* 0xfffff811120075a7 */ /* 0x000066000802017f */
[----:B-1----:R-:W-:Y:S05]  /*8f50*/  @!P1 NANOSLEEP.SYNCS 0x989680 ;  /* 0x009896800000995d */ /* 0x002fea0003900000 */
[----:B------:R-:W1:Y:S02]  /*8f60*/  @!P1 SYNCS.PHASECHK.TRANS64 P1, [R18+URZ+-0x8], R17 ;  /* 0xfffff811120095a7 */ /* 0x000e64000802007f */
[----:B-1----:R-:W-:Y:S05]  /*8f70*/  @!P1 BRA `(.L_x_19) ;  /* 0xfffffffc00ec9947 */ /* 0x002fea000383ffff */
[----:B------:R-:W-:Y:S05]  /*8f80*/  BRA `(.L_x_194) ;  /* 0xffffff8400987947 */ /* 0x000fea000383ffff */
.L_x_24:
[----:B-1----:R-:W-:-:S04]  /*8f90*/  IMAD.U32 R18, RZ, RZ, UR6 ;  /* 0x00000006ff127e24 */ /* 0x002fc8000f8e00ff */
[----:B------:R1:W4:Y:S03]  /*8fa0*/  SYNCS.PHASECHK.TRANS64.TRYWAIT P1, [R18+URZ], R17 ;  /* 0x00000011120075a7 */ /* 0x000326000802017f */
[----:B----4-:R-:W-:Y:S05]  /*8fb0*/  @!P1 NANOSLEEP.SYNCS 0x989680 ;  /* 0x009896800000995d */ /* 0x010fea0003900000 */
[----:B------:R-:W4:Y:S02]  /*8fc0*/  @!P1 SYNCS.PHASECHK.TRANS64 P1, [R18+URZ], R17 ;  /* 0x00000011120095a7 */ /* 0x000f24000802007f */
[----:B----4-:R-:W-:Y:S05]  /*8fd0*/  @!P1 BRA `(.L_x_24) ;  /* 0xfffffffc00ec9947 */ /* 0x010fea000383ffff */
[----:B------:R-:W-:Y:S05]  /*8fe0*/  BRA `(.L_x_23) ;  /* 0xffffff8800c47947 */ /* 0x000fea000383ffff */
.L_x_30:
[----:B-1----:R-:W-:-:S04]  /*8ff0*/  IMAD.U32 R21, RZ, RZ, UR9 ;  /* 0x00000009ff157e24 */ /* 0x002fc8000f8e00ff */
[----:B------:R1:W4:Y:S03]  /*9000*/  SYNCS.PHASECHK.TRANS64.TRYWAIT P1, [R21+URZ], R20 ;  /* 0x00000014150075a7 */ /* 0x000326000802017f */
[----:B----4-:R-:W-:Y:S05]  /*9010*/  @!P1 NANOSLEEP.SYNCS 0x989680 ;  /* 0x009896800000995d */ /* 0x010fea0003900000 */
[----:B------:R-:W4:Y:S02]  /*9020*/  @!P1 SYNCS.PHASECHK.TRANS64 P1, [R21+URZ], R20 ;  /* 0x00000014150095a7 */ /* 0x000f24000802007f */
[----:B----4-:R-:W-:Y:S05]  /*9030*/  @!P1 BRA `(.L_x_30) ;  /* 0xfffffffc00ec9947 */ /* 0x010fea000383ffff */
[----:B------:R-:W-:Y:S05]  /*9040*/  BRA `(.L_x_29) ;  /* 0xffffff9000e87947 */ /* 0x000fea000383ffff */
.L_x_38:
[----:B01--4-:R-:W-:-:S04]  /*9050*/  IMAD.U32 R19, RZ, RZ, UR15 ;  /* 0x0000000fff137e24 */ /* 0x013fc8000f8e00ff */
[----:B------:R0:W1:Y:S03]  /*9060*/  SYNCS.PHASECHK.TRANS64.TRYWAIT P1, [R19+URZ+0x8], R18 ;  /* 0x00000812130075a7 */ /* 0x000066000802017f */
[----:B-1----:R-:W-:Y:S05]  /*9070*/  @!P1 NANOSLEEP.SYNCS 0x989680 ;  /* 0x009896800000995d */ /* 0x002fea0003900000 */
[----:B------:R-:W1:Y:S02]  /*9080*/  @!P1 SYNCS.PHASECHK.TRANS64 P1, [R19+URZ+0x8], R18 ;  /* 0x00000812130095a7 */ /* 0x000e64000802007f */
[----:B-1----:R-:W-:Y:S05]  /*9090*/  @!P1 BRA `(.L_x_38) ;  /* 0xfffffffc00ec9947 */ /* 0x002fea000383ffff */
[----:B------:R-:W-:Y:S05]  /*90a0*/  BRA `(.L_x_195) ;  /* 0xffffffa000387947 */ /* 0x000fea000383ffff */
.L_x_175:
[----:B------:R-:W-:Y:S01]  /*90b0*/  BSSY B1, `(.L_x_196) ;  /* 0x0000006000017945 */ /* 0x000fe20003800000 */
[----:B------:R-:W-:-:S07]  /*90c0*/  IMAD.MOV.U32 R10, RZ, RZ, -0x1 ;  /* 0xffffffffff0a7424 */ /* 0x000fce00078e00ff */
[----:B------:R-:W-:Y:S05]  /*90d0*/  WARPSYNC.COLLECTIVE R10, `(.L_x_197) ;  /* 0x000000000a0c7348 */ /* 0x000fea0003c00000 */
[----:B------:R-:W-:Y:S02]  /*90e0*/  ELECT P1, UR62, PT ;  /* 0x00000000003e782f */ /* 0x000fe40003820000 */
[----:B------:R-:W-:Y:S01]  /*90f0*/  MOV R10, UR62 ;  /* 0x0000003e000a7c02 */ /* 0x000fe20008000f00 */
[----:B------:R-:W-:Y:S10]  /*9100*/  ENDCOLLECTIVE ;  /* 0x000000000000791b */ /* 0x000ff40003800000 */
.L_x_197:
[----:B------:R-:W-:Y:S05]  /*9110*/  BSYNC B1 ;  /* 0x0000000000017941 */ /* 0x000fea0003800000 */
.L_x_196:
[----:B------:R-:W-:Y:S05]  /*9120*/  BRA `(.L_x_198) ;  /* 0xfffffff000207947 */ /* 0x000fea000383ffff */
.L_x_178:
[----:B0-----:R0:W1:Y:S02]  /*9130*/  SYNCS.PHASECHK.TRANS64.TRYWAIT P1, [R19+URZ+0x18], R10 ;  /* 0x0000180a130075a7 */ /* 0x001064000802017f */
[----:B-1----:R-:W-:Y:S05]  /*9140*/  @!P1 NANOSLEEP.SYNCS 0x989680 ;  /* 0x009896800000995d */ /* 0x002fea0003900000 */
[----:B------:R-:W1:Y:S02]  /*9150*/  @!P1 SYNCS.PHASECHK.TRANS64 P1, [R19+URZ+0x18], R10 ;  /* 0x0000180a130095a7 */ /* 0x000e64000802007f */
[----:B-1----:R-:W-:Y:S05]  /*9160*/  @!P1 BRA `(.L_x_178) ;  /* 0xfffffffc00f09947 */ /* 0x002fea000383ffff */
[----:B------:R-:W-:Y:S05]  /*9170*/  BRA `(.L_x_199) ;  /* 0xfffffff0005c7947 */ /* 0x000fea000383ffff */
.L_x_187:
[----:B------:R-:W-:Y:S01]  /*9180*/  BSSY B0, `(.L_x_200) ;  /* 0x0000006000007945 */ /* 0x000fe20003800000 */
[----:B------:R-:W-:-:S07]  /*9190*/  IMAD.MOV.U32 R10, RZ, RZ, -0x1 ;  /* 0xffffffffff0a7424 */ /* 0x000fce00078e00ff */
[----:B------:R-:W-:Y:S05]  /*91a0*/  WARPSYNC.COLLECTIVE R10, `(.L_x_201) ;  /* 0x000000000a0c7348 */ /* 0x000fea0003c00000 */
[----:B------:R-:W-:Y:S02]  /*91b0*/  ELECT P1, UR62, PT ;  /* 0x00000000003e782f */ /* 0x000fe40003820000 */
[----:B------:R-:W-:Y:S01]  /*91c0*/  MOV R10, UR62 ;  /* 0x0000003e000a7c02 */ /* 0x000fe20008000f00 */
[----:B------:R-:W-:Y:S10]  /*91d0*/  ENDCOLLECTIVE ;  /* 0x000000000000791b */ /* 0x000ff40003800000 */
.L_x_201:
[----:B------:R-:W-:Y:S05]  /*91e0*/  BSYNC B0 ;  /* 0x0000000000007941 */ /* 0x000fea0003800000 */
.L_x_200:
[----:B------:R-:W-:Y:S01]  /*91f0*/  PLOP3.LUT P0, PT, P1, PT, PT, 0x80, 0x0 ;  /* 0x000000000000781c */ /* 0x000fe20000f0f070 */
[----:B------:R-:W-:-:S12]  /*9200*/  BRA `(.L_x_202) ;  /* 0xfffffff800b87947 */ /* 0x000fd8000383ffff */
.L_x_191:
[----:B0-----:R0:W1:Y:S02]  /*9210*/  SYNCS.PHASECHK.TRANS64.TRYWAIT P0, [R7+URZ], R2 ;  /* 0x00000002070075a7 */ /* 0x001064000800017f */
[----:B-1----:R-:W-:Y:S05]  /*9220*/  @!P0 NANOSLEEP.SYNCS 0x989680 ;  /* 0x009896800000895d */ /* 0x002fea0003900000 */
[----:B------:R-:W1:Y:S02]  /*9230*/  @!P0 SYNCS.PHASECHK.TRANS64 P0, [R7+URZ], R2 ;  /* 0x00000002070085a7 */ /* 0x000e64000800007f */
[----:B-1----:R-:W-:Y:S05]  /*9240*/  @!P0 BRA `(.L_x_191) ;  /* 0xfffffffc00f08947 */ /* 0x002fea000383ffff */
[----:B------:R-:W-:Y:S05]  /*9250*/  BRA `(.L_x_203) ;  /* 0xfffffff800f87947 */ /* 0x000fea000383ffff */
.L_x_192:
[----:B0-----:R0:W1:Y:S02]  /*9260*/  SYNCS.PHASECHK.TRANS64.TRYWAIT P0, [R6+URZ], R5 ;  /* 0x00000005060075a7 */ /* 0x001064000800017f */
[----:B-1----:R-:W-:Y:S05]  /*9270*/  @!P0 NANOSLEEP.SYNCS 0x989680 ;  /* 0x009896800000895d */ /* 0x002fea0003900000 */
[----:B------:R-:W1:Y:S02]  /*9280*/  @!P0 SYNCS.PHASECHK.TRANS64 P0, [R6+URZ], R5 ;  /* 0x00000005060085a7 */ /* 0x000e64000800007f */
[----:B-1----:R-:W-:Y:S05]  /*9290*/  @!P0 BRA `(.L_x_192) ;  /* 0xfffffffc00f08947 */ /* 0x002fea000383ffff */
[----:B------:R-:W-:Y:S05]  /*92a0*/  BRA `(.L_x_204) ;  /* 0xfffffffc00007947 */ /* 0x000fea000383ffff */
.L_x_205:
[----:B------:R-:W-:-:S00]  /*92b0*/  BRA `(.L_x_205) ;  /* 0xfffffffc00fc7947 */ /* 0x000fc0000383ffff */
[----:B------:R-:W-:-:S00]  /*92c0*/  NOP ;  /* 0x0000000000007918 */ /* 0x000fc00000000000 */
        /* <DEDUP_REMOVED lines=11> */
.L_x_206:


//--------------------- .nv.shared._ZN7cutlass13device_kernelINS_4gemm6kernel13GemmUniversalIN4cute5tupleIJiiiiEEENS1_10collective13CollectiveMmaINS1_37MainloopSm90TmaGmmaWarpSpecializedFP8ILi3ENS5_IJNS4_1CILi1EEENSA_ILi2EEESB_EEENS1_32KernelTmaWarpSpecializedPingpongEEENS5_IJNSA_ILi64EEENSA_ILi128EEENSA_ILi32EEEEEENS_12float_e4m3_tENS5_IJlSB_lEEESK_SL_NS4_8TiledMMAINS4_8MMA_AtomIJNS4_4SM904GMMA31MMA_64x128x32_F32E4M3E4M3_SS_TNILNSP_7ScaleInE1ELSR_1EEEEEENS4_6LayoutINS5_IJSB_SB_SB_EEENS5_IJNSA_ILi0EEESW_SW_EEEEENS5_IJNS4_10UnderscoreESZ_SZ_EEEEENS4_23SM90_TMA_LOAD_MULTICASTENS4_14ComposedLayoutINS4_7SwizzleILi1ELi4ELi3EEENS4_18smem_ptr_flag_bitsILi8EEENSU_INS5_IJNSA_ILi8EEESI_EEENS5_IJSI_SB_EEEEEEEvNS4_8identityENS4_13SM90_TMA_LOADES1C_vS1D_EENS_8epilogue10collective6detail29Sm90TmaWarpSpecializedAdapterINS1H_15DefaultEpilogueISK_SL_SL_NS1G_6thread17LinearCombinationISK_Li1EffLNS1L_9ScaleType4KindE0ELNS_15FloatRoundStyleE2ESK_EENS1_15EpilogueDefaultEEEEEvvEEEEvNT_6ParamsE --------------------------
	.section	.nv.shared._ZN7cutlass13device_kernelINS_4gemm6kernel13GemmUniversalIN4cute5tupleIJiiiiEEENS1_10collective13CollectiveMmaINS1_37MainloopSm90TmaGmmaWarpSpecializedFP8ILi3ENS5_IJNS4_1CILi1EEENSA_ILi2EEESB_EEENS1_32KernelTmaWarpSpecializedPingpongEEENS5_IJNSA_ILi64EEENSA_ILi128EEENSA_ILi32EEEEEENS_12float_e4m3_tENS5_IJlSB_lEEESK_SL_NS4_8TiledMMAINS4_8MMA_AtomIJNS4_4SM904GMMA31MMA_64x128x32_F32E4M3E4M3_SS_TNILNSP_7ScaleInE1ELSR_1EEEEEENS4_6LayoutINS5_IJSB_SB_SB_EEENS5_IJNSA_ILi0EEESW_SW_EEEEENS5_IJNS4_10UnderscoreESZ_SZ_EEEEENS4_23SM90_TMA_LOAD_MULTICASTENS4_14ComposedLayoutINS4_7SwizzleILi1ELi4ELi3EEENS4_18smem_ptr_flag_bitsILi8EEENSU_INS5_IJNSA_ILi8EEESI_EEENS5_IJSI_SB_EEEEEEEvNS4_8identityENS4_13SM90_TMA_LOADES1C_vS1D_EENS_8epilogue10collective6detail29Sm90TmaWarpSpecializedAdapterINS1H_15DefaultEpilogueISK_SL_SL_NS1G_6thread17LinearCombinationISK_Li1EffLNS1L_9ScaleType4KindE0ELNS_15FloatRoundStyleE2ESK_EENS1_15EpilogueDefaultEEEEEvvEEEEvNT_6ParamsE,"aw",@nobits
	.sectionflags	@""
	.align	16
	.zero		1024


//--------------------- .nv.shared.reserved.0     --------------------------
	.section	.nv.shared.reserved.0,"aw",@nobits
	.weak		__nv_reservedSMEM_offset_0_alias
	.size		__nv_reservedSMEM_offset_0_alias, 0, 0
	.other		__nv_reservedSMEM_offset_0_alias,@"STO_CUDA_RESERVED_SHARED STV_DEFAULT"
__nv_reservedSMEM_offset_0_alias:
	.zero		0


//--------------------- .nv.global                --------------------------
	.section	.nv.global,"aw",@nobits
.nv.global:
	.type		_ZN39_INTERNAL_a29dd365_4_k_cu_7077ca1a_27314cute1_E,@object
	.size		_ZN39_INTERNAL_a29dd365_4_k_cu_7077ca1a_27314cute1_E,(_ZN39_INTERNAL_a29dd365_4_k_cu_7077ca1a_27314cuda3std3__45__cpo6cbeginE - _ZN39_INTERNAL_a29dd365_4_k_cu_7077ca1a_27314cute1_E)
_ZN39_INTERNAL_a29dd365_4_k_cu_7077ca1a_27314cute1_E:
	.zero		1
	.type		_ZN39_INTERNAL_a29dd365_4_k_cu_7077ca1a_27314cuda3std3__45__cpo6cbeginE,@object
	.size		_ZN39_INTERNAL_a29dd365_4_k_cu_7077ca1a_27314cuda3std3__45__cpo6cbeginE,(_ZN39_INTERNAL_a29dd365_4_k_cu_7077ca1a_27314cuda3std3__48in_placeE - _ZN39_INTERNAL_a29dd365_4_k_cu_7077ca1a_27314cuda3std3__45__cpo6cbeginE)
_ZN39_INTERNAL_a29dd365_4_k_cu_7077ca1a_27314cuda3std3__45__cpo6cbeginE:
	.zero		1
	.type		_ZN39_INTERNAL_a29dd365_4_k_cu_7077ca1a_27314cuda3std3__48in_placeE,@object
	.size		_ZN39_INTERNAL_a29dd365_4_k_cu_7077ca1a_27314cuda3std3__48in_placeE,(_ZN39_INTERNAL_a29dd365_4_k_cu_7077ca1a_27314cuda3std6ranges3__45__cpo9iter_moveE - _ZN39_INTERNAL_a29dd365_4_k_cu_7077ca1a_27314cuda3std3__48in_placeE)
_ZN39_INTERNAL_a29dd365_4_k_cu_7077ca1a_27314cuda3std3__48in_placeE:
	.zero		1
	.type		_ZN39_INTERNAL_a29dd365_4_k_cu_7077ca1a_27314cuda3std6ranges3__45__cpo9iter_moveE,@object
	.size		_ZN39_INTERNAL_a29dd365_4_k_cu_7077ca1a_27314cuda3std6ranges3__45__cpo9iter_moveE,(_ZN39_INTERNAL_a29dd365_4_k_cu_7077ca1a_27314cuda3std3__45__cpo5beginE - _ZN39_INTERNAL_a29dd365_4_k_cu_7077ca1a_27314cuda3std6ranges3__45__cpo9iter_moveE)
_ZN39_INTERNAL_a29dd365_4_k_cu_7077ca1a_27314cuda3std6ranges3__45__cpo9iter_moveE:
	.zero		1
	.type		_ZN39_INTERNAL_a29dd365_4_k_cu_7077ca1a_27314cuda3std3__45__cpo5beginE,@object
	.size		_ZN39_INTERNAL_a29dd365_4_k_cu_7077ca1a_27314cuda3std3__45__cpo5beginE,(_ZN39_INTERNAL_a29dd365_4_k_cu_7077ca1a_27314cuda3std3__441_GLOBAL__N__a29dd365_4_k_cu_7077ca1a_27316ignoreE - _ZN39_INTERNAL_a29dd365_4_k_cu_7077ca1a_27314cuda3std3__45__cpo5beginE)
_ZN39_INTERNAL_a29dd365_4_k_cu_7077ca1a_27314cuda3std3__45__cpo5beginE:
	.zero		1
	.type		_ZN39_INTERNAL_a29dd365_4_k_cu_7077ca1a_27314cuda3std3__441_GLOBAL__N__a29dd365_4_k_cu_7077ca1a_27316ignoreE,@object
	.size		_ZN39_INTERNAL_a29dd365_4_k_cu_7077ca1a_27314cuda3std3__441_GLOBAL__N__a29dd365_4_k_cu_7077ca1a_27316ignoreE,(_ZN39_INTERNAL_a29dd365_4_k_cu_7077ca1a_27314cute7productE - _ZN39_INTERNAL_a29dd365_4_k_cu_7077ca1a_27314cuda3std3__441_GLOBAL__N__a29dd365_4_k_cu_7077ca1a_27316ignoreE)
_ZN39_INTERNAL_a29dd365_4_k_cu_7077ca1a_27314cuda3std3__441_GLOBAL__N__a29dd365_4_k_cu_7077ca1a_27316ignoreE:
	.zero		1
	.type		_ZN39_INTERNAL_a29dd365_4_k_cu_7077ca1a_27314cute7productE,@object
	.size		_ZN39_INTERNAL_a29dd365_4_k_cu_7077ca1a_27314cute7productE,(_ZN39_INTERNAL_a29dd365_4_k_cu_7077ca1a_27314cuda3std3__45__cpo3endE - _ZN39_INTERNAL_a29dd365_4_k_cu_7077ca1a_27314cute7productE)
_ZN39_INTERNAL_a29dd365_4_k_cu_7077ca1a_27314cute7productE:
	.zero		1
	.type		_ZN39_INTERNAL_a29dd365_4_k_cu_7077ca1a_27314cuda3std3__45__cpo3endE,@object
	.size		_ZN39_INTERNAL_a29dd365_4_k_cu_7077ca1a_27314cuda3std3__45__cpo3endE,(_ZN39_INTERNAL_a29dd365_4_k_cu_7077ca1a_27314cuda3std3__419piecewise_constructE - _ZN39_INTERNAL_a29dd365_4_k_cu_7077ca1a_27314cuda3std3__45__cpo3endE)
_ZN39_INTERNAL_a29dd365_4_k_cu_7077ca1a_27314cuda3std3__45__cpo3endE:
	.zero		1
	.type		_ZN39_INTERNAL_a29dd365_4_k_cu_7077ca1a_27314cuda3std3__419piecewise_constructE,@object
	.size		_ZN39_INTERNAL_a29dd365_4_k_cu_7077ca1a_27314cuda3std3__419piecewise_constructE,(_ZN39_INTERNAL_a29dd365_4_k_cu_7077ca1a_27314cuda3std3__45__cpo4cendE - _ZN39_INTERNAL_a29dd365_4_k_cu_7077ca1a_27314cuda3std3__419piecewise_constructE)
_ZN39_INTERNAL_a29dd365_4_k_cu_7077ca1a_27314cuda3std3__419piecewise_constructE:
	.zero		1
	.type		_ZN39_INTERNAL_a29dd365_4_k_cu_7077ca1a_27314cuda3std3__45__cpo4cendE,@object
	.size		_ZN39_INTERNAL_a29dd365_4_k_cu_7077ca1a_27314cuda3std3__45__cpo4cendE,(_ZN39_INTERNAL_a29dd365_4_k_cu_7077ca1a_27314cuda3std6ranges3__45__cpo4swapE - _ZN39_INTERNAL_a29dd365_4_k_cu_7077ca1a_27314cuda3std3__45__cpo4cendE)
_ZN39_INTERNAL_a29dd365_4_k_cu_7077ca1a_27314cuda3std3__45__cpo4cendE:
	.zero		1
	.type		_ZN39_INTERNAL_a29dd365_4_k_cu_7077ca1a_27314cuda3std6ranges3__45__cpo4swapE,@object
	.size		_ZN39_INTERNAL_a29dd365_4_k_cu_7077ca1a_27314cuda3std6ranges3__45__cpo4swapE,(.L_7 - _ZN39_INTERNAL_a29dd365_4_k_cu_7077ca1a_27314cuda3std6ranges3__45__cpo4swapE)
_ZN39_INTERNAL_a29dd365_4_k_cu_7077ca1a_27314cuda3std6ranges3__45__cpo4swapE:
	.zero		1
.L_7:


//--------------------- .nv.constant0._ZN7cutlass13device_kernelINS_4gemm6kernel13GemmUniversalIN4cute5tupleIJiiiiEEENS1_10collective13CollectiveMmaINS1_37MainloopSm90TmaGmmaWarpSpecializedFP8ILi3ENS5_IJNS4_1CILi1EEENSA_ILi2EEESB_EEENS1_32KernelTmaWarpSpecializedPingpongEEENS5_IJNSA_ILi64EEENSA_ILi128EEENSA_ILi32EEEEEENS_12float_e4m3_tENS5_IJlSB_lEEESK_SL_NS4_8TiledMMAINS4_8MMA_AtomIJNS4_4SM904GMMA31MMA_64x128x32_F32E4M3E4M3_SS_TNILNSP_7ScaleInE1ELSR_1EEEEEENS4_6LayoutINS5_IJSB_SB_SB_EEENS5_IJNSA_ILi0EEESW_SW_EEEEENS5_IJNS4_10UnderscoreESZ_SZ_EEEEENS4_23SM90_TMA_LOAD_MULTICASTENS4_14ComposedLayoutINS4_7SwizzleILi1ELi4ELi3EEENS4_18smem_ptr_flag_bitsILi8EEENSU_INS5_IJNSA_ILi8EEESI_EEENS5_IJSI_SB_EEEEEEEvNS4_8identityENS4_13SM90_TMA_LOADES1C_vS1D_EENS_8epilogue10collective6detail29Sm90TmaWarpSpecializedAdapterINS1H_15DefaultEpilogueISK_SL_SL_NS1G_6thread17LinearCombinationISK_Li1EffLNS1L_9ScaleType4KindE0ELNS_15FloatRoundStyleE2ESK_EENS1_15EpilogueDefaultEEEEEvvEEEEvNT_6ParamsE --------------------------
	.section	.nv.constant0._ZN7cutlass13device_kernelINS_4gemm6kernel13GemmUniversalIN4cute5tupleIJiiiiEEENS1_10collective13CollectiveMmaINS1_37MainloopSm90TmaGmmaWarpSpecializedFP8ILi3ENS5_IJNS4_1CILi1EEENSA_ILi2EEESB_EEENS1_32KernelTmaWarpSpecializedPingpongEEENS5_IJNSA_ILi64EEENSA_ILi128EEENSA_ILi32EEEEEENS_12float_e4m3_tENS5_IJlSB_lEEESK_SL_NS4_8TiledMMAINS4_8MMA_AtomIJNS4_4SM904GMMA31MMA_64x128x32_F32E4M3E4M3_SS_TNILNSP_7ScaleInE1ELSR_1EEEEEENS4_6LayoutINS5_IJSB_SB_SB_EEENS5_IJNSA_ILi0EEESW_SW_EEEEENS5_IJNS4_10UnderscoreESZ_SZ_EEEEENS4_23SM90_TMA_LOAD_MULTICASTENS4_14ComposedLayoutINS4_7SwizzleILi1ELi4ELi3EEENS4_18smem_ptr_flag_bitsILi8EEENSU_INS5_IJNSA_ILi8EEESI_EEENS5_IJSI_SB_EEEEEEEvNS4_8identityENS4_13SM90_TMA_LOADES1C_vS1D_EENS_8epilogue10collective6detail29Sm90TmaWarpSpecializedAdapterINS1H_15DefaultEpilogueISK_SL_SL_NS1G_6thread17LinearCombinationISK_Li1EffLNS1L_9ScaleType4KindE0ELNS_15FloatRoundStyleE2ESK_EENS1_15EpilogueDefaultEEEEEvvEEEEvNT_6ParamsE,"a",@progbits
	.sectionflags	@""
	.align	4
.nv.constant0._ZN7cutlass13device_kernelINS_4gemm6kernel13GemmUniversalIN4cute5tupleIJiiiiEEENS1_10collective13CollectiveMmaINS1_37MainloopSm90TmaGmmaWarpSpecializedFP8ILi3ENS5_IJNS4_1CILi1EEENSA_ILi2EEESB_EEENS1_32KernelTmaWarpSpecializedPingpongEEENS5_IJNSA_ILi64EEENSA_ILi128EEENSA_ILi32EEEEEENS_12float_e4m3_tENS5_IJlSB_lEEESK_SL_NS4_8TiledMMAINS4_8MMA_AtomIJNS4_4SM904GMMA31MMA_64x128x32_F32E4M3E4M3_SS_TNILNSP_7ScaleInE1ELSR_1EEEEEENS4_6LayoutINS5_IJSB_SB_SB_EEENS5_IJNSA_ILi0EEESW_SW_EEEEENS5_IJNS4_10UnderscoreESZ_SZ_EEEEENS4_23SM90_TMA_LOAD_MULTICASTENS4_14ComposedLayoutINS4_7SwizzleILi1ELi4ELi3EEENS4_18smem_ptr_flag_bitsILi8EEENSU_INS5_IJNSA_ILi8EEESI_EEENS5_IJSI_SB_EEEEEEEvNS4_8identityENS4_13SM90_TMA_LOADES1C_vS1D_EENS_8epilogue10collective6detail29Sm90TmaWarpSpecializedAdapterINS1H_15DefaultEpilogueISK_SL_SL_NS1G_6thread17LinearCombinationISK_Li1EffLNS1L_9ScaleType4KindE0ELNS_15FloatRoundStyleE2ESK_EENS1_15EpilogueDefaultEEEEEvvEEEEvNT_6ParamsE:
	.zero		1664


//--------------------- SYMBOLS --------------------------

	.type		.nv.reservedSmem.offset0,@object
	.size		.nv.reservedSmem.offset0,0x4
